	.target	sm_90a

	.elftype	@"ET_EXEC"


//--------------------- .note.nv.tkinfo           --------------------------
	.section	.note.nv.tkinfo,"",@"SHT_NOTE"
	.sectionflags	@"SHF_NOTE_NV_TKINFO"
	.tkinfo
        /*0018*/ 	.word	0x00000002
        /*0030*/ 	.string	""
        /*0030*/ 	.string	"ptxas"
        /*0030*/ 	.string	"Cuda compilation tools, release 13.0, V13.0.88"
        /*0030*/ 	.string	"Build cuda_13.0.r13.0/compiler.36424714_0"
        /*0030*/ 	.string	"-arch sm_90a -m 64 "



//--------------------- .note.nv.cuinfo           --------------------------
	.section	.note.nv.cuinfo,"",@"SHT_NOTE"
	.sectionflags	@"SHF_NOTE_NV_CUINFO"
        /*0018*/ 	.short	0x0002
        /*001a*/ 	.short	0x005a
        /*001c*/ 	.short	0x0082
	.zero		2


//--------------------- .nv.info                  --------------------------
	.section	.nv.info,"",@"SHT_CUDA_INFO"
	.align	4


	//----- nvinfo : EIATTR_REGCOUNT
	.align		4
        /*0000*/ 	.byte	0x04, 0x2f
        /*0002*/ 	.short	(.L_15 - .L_14)
	.align		4
.L_14:
        /*0004*/ 	.word	index@(_ZN7cutlass13device_kernelINS_4gemm6kernel13GemmUniversalIN4cute5tupleIJiiiiEEENS1_10collective13CollectiveMmaINS1_34MainloopSm90TmaGmmaWarpSpecializedILi3ENS5_IJNS4_1CILi1EEESB_SB_EEENS1_35KernelTmaWarpSpecializedCooperativeEEENS5_IJNSA_ILi128EEENSA_ILi256EEENSA_ILi32EEEEEENS_10tfloat32_tENS5_IJlSB_lEEESJ_SK_NS4_8TiledMMAINS4_8MMA_AtomIJNS4_4SM904GMMA30MMA_64x256x8_F32TF32TF32_SS_TNILNSO_7ScaleInE1ELSQ_1EEEEEENS4_6LayoutINS5_IJNSA_ILi2EEESB_SB_EEENS5_IJSB_NSA_ILi0EEESW_EEEEENS5_IJNS4_10UnderscoreESZ_SZ_EEEEENS4_13SM90_TMA_LOADENS4_14ComposedLayoutINS4_7SwizzleILi3ELi4ELi3EEENS4_18smem_ptr_flag_bitsILi32EEENST_INS5_IJNSA_ILi8EEESH_EEENS5_IJSH_SB_EEEEEEEvNS4_8identityES12_S1C_vS1D_EENS_8epilogue10collective6detail29Sm90TmaWarpSpecializedAdapterINS1G_15DefaultEpilogueISJ_SK_SK_NS1F_6thread17LinearCombinationISJ_Li1EffLNS1K_9ScaleType4KindE0ELNS_15FloatRoundStyleE2ESJ_EENS1_15EpilogueDefaultEEEEEvvEEEEvNT_6ParamsE)
        /*0008*/ 	.word	0x000000a8


	//----- nvinfo : EIATTR_FRAME_SIZE
	.align		4
.L_15:
        /*000c*/ 	.byte	0x04, 0x11
        /*000e*/ 	.short	(.L_17 - .L_16)
	.align		4
.L_16:
        /*0010*/ 	.word	index@(_ZN7cutlass13device_kernelINS_4gemm6kernel13GemmUniversalIN4cute5tupleIJiiiiEEENS1_10collective13CollectiveMmaINS1_34MainloopSm90TmaGmmaWarpSpecializedILi3ENS5_IJNS4_1CILi1EEESB_SB_EEENS1_35KernelTmaWarpSpecializedCooperativeEEENS5_IJNSA_ILi128EEENSA_ILi256EEENSA_ILi32EEEEEENS_10tfloat32_tENS5_IJlSB_lEEESJ_SK_NS4_8TiledMMAINS4_8MMA_AtomIJNS4_4SM904GMMA30MMA_64x256x8_F32TF32TF32_SS_TNILNSO_7ScaleInE1ELSQ_1EEEEEENS4_6LayoutINS5_IJNSA_ILi2EEESB_SB_EEENS5_IJSB_NSA_ILi0EEESW_EEEEENS5_IJNS4_10UnderscoreESZ_SZ_EEEEENS4_13SM90_TMA_LOADENS4_14ComposedLayoutINS4_7SwizzleILi3ELi4ELi3EEENS4_18smem_ptr_flag_bitsILi32EEENST_INS5_IJNSA_ILi8EEESH_EEENS5_IJSH_SB_EEEEEEEvNS4_8identityES12_S1C_vS1D_EENS_8epilogue10collective6detail29Sm90TmaWarpSpecializedAdapterINS1G_15DefaultEpilogueISJ_SK_SK_NS1F_6thread17LinearCombinationISJ_Li1EffLNS1K_9ScaleType4KindE0ELNS_15FloatRoundStyleE2ESJ_EENS1_15EpilogueDefaultEEEEEvvEEEEvNT_6ParamsE)
        /*0014*/ 	.word	0x00000000


	//----- nvinfo : EIATTR_MIN_STACK_SIZE
	.align		4
.L_17:
        /*0018*/ 	.byte	0x04, 0x12
        /*001a*/ 	.short	(.L_19 - .L_18)
	.align		4
.L_18:
        /*001c*/ 	.word	index@(_ZN7cutlass13device_kernelINS_4gemm6kernel13GemmUniversalIN4cute5tupleIJiiiiEEENS1_10collective13CollectiveMmaINS1_34MainloopSm90TmaGmmaWarpSpecializedILi3ENS5_IJNS4_1CILi1EEESB_SB_EEENS1_35KernelTmaWarpSpecializedCooperativeEEENS5_IJNSA_ILi128EEENSA_ILi256EEENSA_ILi32EEEEEENS_10tfloat32_tENS5_IJlSB_lEEESJ_SK_NS4_8TiledMMAINS4_8MMA_AtomIJNS4_4SM904GMMA30MMA_64x256x8_F32TF32TF32_SS_TNILNSO_7ScaleInE1ELSQ_1EEEEEENS4_6LayoutINS5_IJNSA_ILi2EEESB_SB_EEENS5_IJSB_NSA_ILi0EEESW_EEEEENS5_IJNS4_10UnderscoreESZ_SZ_EEEEENS4_13SM90_TMA_LOADENS4_14ComposedLayoutINS4_7SwizzleILi3ELi4ELi3EEENS4_18smem_ptr_flag_bitsILi32EEENST_INS5_IJNSA_ILi8EEESH_EEENS5_IJSH_SB_EEEEEEEvNS4_8identityES12_S1C_vS1D_EENS_8epilogue10collective6detail29Sm90TmaWarpSpecializedAdapterINS1G_15DefaultEpilogueISJ_SK_SK_NS1F_6thread17LinearCombinationISJ_Li1EffLNS1K_9ScaleType4KindE0ELNS_15FloatRoundStyleE2ESJ_EENS1_15EpilogueDefaultEEEEEvvEEEEvNT_6ParamsE)
        /*0020*/ 	.word	0x00000000
.L_19:


//--------------------- .nv.compat                --------------------------
	.section	.nv.compat,"",@"SHT_CUDA_COMPAT_INFO"
	.align	4
        /*0000*/ 	.byte	0x02, 0x09, 0x01, 0x00, 0x02, 0x02, 0x04, 0x00, 0x02, 0x05, 0x05, 0x00, 0x03, 0x07, 0x01, 0x01
        /*0010*/ 	.byte	0x02, 0x03, 0x01, 0x00, 0x02, 0x06, 0x01, 0x00, 0x04, 0x0b, 0x08, 0x00, 0x00, 0x00, 0x00, 0x00
        /*0020*/ 	.byte	0x00, 0x00, 0x00, 0x00


//--------------------- .nv.info._ZN7cutlass13device_kernelINS_4gemm6kernel13GemmUniversalIN4cute5tupleIJiiiiEEENS1_10collective13CollectiveMmaINS1_34MainloopSm90TmaGmmaWarpSpecializedILi3ENS5_IJNS4_1CILi1EEESB_SB_EEENS1_35KernelTmaWarpSpecializedCooperativeEEENS5_IJNSA_ILi128EEENSA_ILi256EEENSA_ILi32EEEEEENS_10tfloat32_tENS5_IJlSB_lEEESJ_SK_NS4_8TiledMMAINS4_8MMA_AtomIJNS4_4SM904GMMA30MMA_64x256x8_F32TF32TF32_SS_TNILNSO_7ScaleInE1ELSQ_1EEEEEENS4_6LayoutINS5_IJNSA_ILi2EEESB_SB_EEENS5_IJSB_NSA_ILi0EEESW_EEEEENS5_IJNS4_10UnderscoreESZ_SZ_EEEEENS4_13SM90_TMA_LOADENS4_14ComposedLayoutINS4_7SwizzleILi3ELi4ELi3EEENS4_18smem_ptr_flag_bitsILi32EEENST_INS5_IJNSA_ILi8EEESH_EEENS5_IJSH_SB_EEEEEEEvNS4_8identityES12_S1C_vS1D_EENS_8epilogue10collective6detail29Sm90TmaWarpSpecializedAdapterINS1G_15DefaultEpilogueISJ_SK_SK_NS1F_6thread17LinearCombinationISJ_Li1EffLNS1K_9ScaleType4KindE0ELNS_15FloatRoundStyleE2ESJ_EENS1_15EpilogueDefaultEEEEEvvEEEEvNT_6ParamsE --------------------------
	.section	.nv.info._ZN7cutlass13device_kernelINS_4gemm6kernel13GemmUniversalIN4cute5tupleIJiiiiEEENS1_10collective13CollectiveMmaINS1_34MainloopSm90TmaGmmaWarpSpecializedILi3ENS5_IJNS4_1CILi1EEESB_SB_EEENS1_35KernelTmaWarpSpecializedCooperativeEEENS5_IJNSA_ILi128EEENSA_ILi256EEENSA_ILi32EEEEEENS_10tfloat32_tENS5_IJlSB_lEEESJ_SK_NS4_8TiledMMAINS4_8MMA_AtomIJNS4_4SM904GMMA30MMA_64x256x8_F32TF32TF32_SS_TNILNSO_7ScaleInE1ELSQ_1EEEEEENS4_6LayoutINS5_IJNSA_ILi2EEESB_SB_EEENS5_IJSB_NSA_ILi0EEESW_EEEEENS5_IJNS4_10UnderscoreESZ_SZ_EEEEENS4_13SM90_TMA_LOADENS4_14ComposedLayoutINS4_7SwizzleILi3ELi4ELi3EEENS4_18smem_ptr_flag_bitsILi32EEENST_INS5_IJNSA_ILi8EEESH_EEENS5_IJSH_SB_EEEEEEEvNS4_8identityES12_S1C_vS1D_EENS_8epilogue10collective6detail29Sm90TmaWarpSpecializedAdapterINS1G_15DefaultEpilogueISJ_SK_SK_NS1F_6thread17LinearCombinationISJ_Li1EffLNS1K_9ScaleType4KindE0ELNS_15FloatRoundStyleE2ESJ_EENS1_15EpilogueDefaultEEEEEvvEEEEvNT_6ParamsE,"",@"SHT_CUDA_INFO"
	.sectionflags	@""
	.align	4


	//----- nvinfo : EIATTR_CUDA_API_VERSION
	.align		4
        /*0000*/ 	.byte	0x04, 0x37
        /*0002*/ 	.short	(.L_21 - .L_20)
.L_20:
        /*0004*/ 	.word	0x00000082


	//----- nvinfo : EIATTR_KPARAM_INFO
	.align		4
.L_21:
        /*0008*/ 	.byte	0x04, 0x17
        /*000a*/ 	.short	(.L_23 - .L_22)
.L_22:
        /*000c*/ 	.word	0x00000000
        /*0010*/ 	.short	0x0000
        /*0012*/ 	.short	0x0070
        /*0014*/ 	.byte	0x00, 0xf0, 0x01, 0x10


	//----- nvinfo : EIATTR_SPARSE_MMA_MASK
	.align		4
.L_23:
        /*0018*/ 	.byte	0x03, 0x50
        /*001a*/ 	.short	0x0000


	//----- nvinfo : EIATTR_MAXREG_COUNT
	.align		4
        /*001c*/ 	.byte	0x03, 0x1b
        /*001e*/ 	.short	0x00a8


	//----- nvinfo : EIATTR_NUM_BARRIERS
	.align		4
        /*0020*/ 	.byte	0x02, 0x4c
        /*0022*/ 	.byte	0x01
	.zero		1


	//----- nvinfo : EIATTR_EXTERNS
	.align		4
        /*0024*/ 	.byte	0x04, 0x0f
        /*0026*/ 	.short	(.L_25 - .L_24)


	//   ....[0]....
	.align		4
.L_24:
        /*0028*/ 	.word	index@(__assertfail)


	//----- nvinfo : EIATTR_MERCURY_ISA_VERSION
	.align		4
.L_25:
        /*002c*/ 	.byte	0x03, 0x5f
        /*002e*/ 	.short	0x0101


	//----- nvinfo : EIATTR_INT_WARP_WIDE_INSTR_OFFSETS
	.align		4
        /*0030*/ 	.byte	0x04, 0x31
        /*0032*/ 	.short	(.L_27 - .L_26)


	//   ....[0]....
.L_26:
        /*0034*/ 	.word	0x00000390


	//   ....[1]....
        /*0038*/ 	.word	0x000003c0


	//   ....[2]....
        /*003c*/ 	.word	0x000004a0


	//----- nvinfo : EIATTR_COOP_GROUP_MASK_REGIDS
	.align		4
.L_27:
        /*0040*/ 	.byte	0x04, 0x29
        /*0042*/ 	.short	(.L_29 - .L_28)


	//   ....[0]....
.L_28:
        /*0044*/ 	.word	0xffffffff


	//   ....[1]....
        /*0048*/ 	.word	0xffffffff


	//   ....[2]....
        /*004c*/ 	.word	0xffffffff


	//   ....[3]....
        /*0050*/ 	.word	0xffffffff


	//   ....[4]....
        /*0054*/ 	.word	0xffffffff


	//----- nvinfo : EIATTR_COOP_GROUP_INSTR_OFFSETS
	.align		4
.L_29:
        /*0058*/ 	.byte	0x04, 0x28
        /*005a*/ 	.short	(.L_31 - .L_30)


	//   ....[0]....
.L_30:
        /*005c*/ 	.word	0x00000060


	//   ....[1]....
        /*0060*/ 	.word	0x00000070


	//   ....[2]....
        /*0064*/ 	.word	0x00000130


	//   ....[3]....
        /*0068*/ 	.word	0x000002a0


	//   ....[4]....
        /*006c*/ 	.word	0x00000f50


	//----- nvinfo : EIATTR_REG_RECONFIG
	.align		4
.L_31:
        /*0070*/ 	.byte	0x01, 0x54
	.zero		2


	//----- nvinfo : EIATTR_SYSCALL_OFFSETS
	.align		4
        /*0074*/ 	.byte	0x04, 0x46
        /*0076*/ 	.short	(.L_33 - .L_32)


	//   ....[0]....
.L_32:
        /*0078*/ 	.word	0x00001110


	//----- nvinfo : EIATTR_MBARRIER_INSTR_OFFSETS
	.align		4
.L_33:
        /*007c*/ 	.byte	0x04, 0x39
        /*007e*/ 	.short	(.L_35 - .L_34)


	//   ....[0]....
.L_34:
        /*0080*/ 	.word	0x00000230
        /*0084*/ 	.word	0x000000ff
        /*0088*/ 	.word	0x00000000
        /*008c*/ 	.short	0x0100
        /*008e*/ 	.byte	0x08
	.zero		1


	//   ....[1]....
        /*0090*/ 	.word	0x00000240
        /*0094*/ 	.word	0x000000ff
        /*0098*/ 	.word	0x00000018
        /*009c*/ 	.short	0x0100
        /*009e*/ 	.byte	0x08
	.zero		1


	//   ....[2]....
        /*00a0*/ 	.word	0x00000250
        /*00a4*/ 	.word	0x000000ff
        /*00a8*/ 	.word	0x00000008
        /*00ac*/ 	.short	0x0100
        /*00ae*/ 	.byte	0x08
	.zero		1


	//   ....[3]....
        /*00b0*/ 	.word	0x00000260
        /*00b4*/ 	.word	0x000000ff
        /*00b8*/ 	.word	0x00000020
        /*00bc*/ 	.short	0x0100
        /*00be*/ 	.byte	0x08
	.zero		1


	//   ....[4]....
        /*00c0*/ 	.word	0x00000270
        /*00c4*/ 	.word	0x000000ff
        /*00c8*/ 	.word	0x00000010
        /*00cc*/ 	.short	0x0100
        /*00ce*/ 	.byte	0x08
	.zero		1


	//   ....[5]....
        /*00d0*/ 	.word	0x00000280
        /*00d4*/ 	.word	0x000000ff
        /*00d8*/ 	.word	0x00000028
        /*00dc*/ 	.short	0x0100
        /*00de*/ 	.byte	0x08
	.zero		1


	//   ....[6]....
        /*00e0*/ 	.word	0x00000510
        /*00e4*/ 	.word	0x000000ff
        /*00e8*/ 	.word	0x00000040
        /*00ec*/ 	.short	0x0100
        /*00ee*/ 	.byte	0x06
	.zero		1


	//   ....[7]....
        /*00f0*/ 	.word	0x00000570
        /*00f4*/ 	.word	0x000000ff
        /*00f8*/ 	.word	0x00000048
        /*00fc*/ 	.short	0x0100
        /*00fe*/ 	.byte	0x06
	.zero		1


	//   ....[8]....
        /*0100*/ 	.word	0x00001190
        /*0104*/ 	.word	0x00000003
        /*0108*/ 	.word	0x00000000
        /*010c*/ 	.short	0x010a
        /*010e*/ 	.byte	0x3f
	.zero		1


	//   ....[9]....
        /*0110*/ 	.word	0x000011d0
        /*0114*/ 	.word	0x00000003
        /*0118*/ 	.word	0x00000000
        /*011c*/ 	.short	0x010a
        /*011e*/ 	.byte	0x3f
	.zero		1


	//   ....[10]....
        /*0120*/ 	.word	0x000015a0
        /*0124*/ 	.word	0x000000ff
        /*0128*/ 	.word	0x00000000
        /*012c*/ 	.short	0x010a
        /*012e*/ 	.byte	0x08
	.zero		1


	//   ....[11]....
        /*0130*/ 	.word	0x000015e0
        /*0134*/ 	.word	0x000000ff
        /*0138*/ 	.word	0x00000000
        /*013c*/ 	.short	0x010a
        /*013e*/ 	.byte	0x08
	.zero		1


	//   ....[12]....
        /*0140*/ 	.word	0x00001870
        /*0144*/ 	.word	0x000000ff
        /*0148*/ 	.word	0x00000000
        /*014c*/ 	.short	0x0101
        /*014e*/ 	.byte	0x08
	.zero		1


	//   ....[13]....
        /*0150*/ 	.word	0x00001a70
        /*0154*/ 	.word	0x000000ff
        /*0158*/ 	.word	0x00000000
        /*015c*/ 	.short	0x0101
        /*015e*/ 	.byte	0x06
	.zero		1


	//   ....[14]....
        /*0160*/ 	.word	0x0000a8d0
        /*0164*/ 	.word	0x0000000e
        /*0168*/ 	.word	0x00000018
        /*016c*/ 	.short	0x010a
        /*016e*/ 	.byte	0x3f
	.zero		1


	//   ....[15]....
        /*0170*/ 	.word	0x0000ac50
        /*0174*/ 	.word	0x00000006
        /*0178*/ 	.word	0x00000048
        /*017c*/ 	.short	0x0101
        /*017e*/ 	.byte	0x3f
	.zero		1


	//   ....[16]....
        /*0180*/ 	.word	0x0000b380
        /*0184*/ 	.word	0x00000007
        /*0188*/ 	.word	0x00000000
        /*018c*/ 	.short	0x010a
        /*018e*/ 	.byte	0x3f
	.zero		1


	//   ....[17]....
        /*0190*/ 	.word	0x0000b400
        /*0194*/ 	.word	0x00000009
        /*0198*/ 	.word	0x00000000
        /*019c*/ 	.short	0x010a
        /*019e*/ 	.byte	0x3f
	.zero		1


	//   ....[18]....
        /*01a0*/ 	.word	0x0000b490
        /*01a4*/ 	.word	0x00000003
        /*01a8*/ 	.word	0x00000000
        /*01ac*/ 	.short	0x010a
        /*01ae*/ 	.byte	0x3f
	.zero		1


	//   ....[19]....
        /*01b0*/ 	.word	0x0000b4f0
        /*01b4*/ 	.word	0x00000003
        /*01b8*/ 	.word	0x00000000
        /*01bc*/ 	.short	0x010a
        /*01be*/ 	.byte	0x3f
	.zero		1


	//   ....[20]....
        /*01c0*/ 	.word	0x0000b550
        /*01c4*/ 	.word	0x00000004
        /*01c8*/ 	.word	0x00000000
        /*01cc*/ 	.short	0x010a
        /*01ce*/ 	.byte	0x3f
	.zero		1


	//   ....[21]....
        /*01d0*/ 	.word	0x0000b620
        /*01d4*/ 	.word	0x0000000e
        /*01d8*/ 	.word	0x00000018
        /*01dc*/ 	.short	0x010a
        /*01de*/ 	.byte	0x3f
	.zero		1


	//   ....[22]....
        /*01e0*/ 	.word	0x0000b6f0
        /*01e4*/ 	.word	0x00000007
        /*01e8*/ 	.word	0x00000000
        /*01ec*/ 	.short	0x010a
        /*01ee*/ 	.byte	0x3f
	.zero		1


	//   ....[23]....
        /*01f0*/ 	.word	0x0000b740
        /*01f4*/ 	.word	0x00000009
        /*01f8*/ 	.word	0x00000000
        /*01fc*/ 	.short	0x010a
        /*01fe*/ 	.byte	0x3f
	.zero		1


	//----- nvinfo : EIATTR_NUM_MBARRIERS
	.align		4
.L_35:
        /*0200*/ 	.byte	0x03, 0x38
        /*0202*/ 	.short	0x0008


	//----- nvinfo : EIATTR_EXIT_INSTR_OFFSETS
	.align		4
        /*0204*/ 	.byte	0x04, 0x1c
        /*0206*/ 	.short	(.L_37 - .L_36)


	//   ....[0]....
.L_36:
        /*0208*/ 	.word	0x000005c0


	//   ....[1]....
        /*020c*/ 	.word	0x00000e80


	//   ....[2]....
        /*0210*/ 	.word	0x00009f40


	//   ....[3]....
        /*0214*/ 	.word	0x0000a570


	//   ....[4]....
        /*0218*/ 	.word	0x0000b4e0


	//----- nvinfo : EIATTR_MAX_THREADS
	.align		4
.L_37:
        /*021c*/ 	.byte	0x04, 0x05
        /*021e*/ 	.short	(.L_39 - .L_38)
.L_38:
        /*0220*/ 	.word	0x00000180
        /*0224*/ 	.word	0x00000001
        /*0228*/ 	.word	0x00000001


	//----- nvinfo : EIATTR_CRS_STACK_SIZE
	.align		4
.L_39:
        /*022c*/ 	.byte	0x04, 0x1e
        /*022e*/ 	.short	(.L_41 - .L_40)
.L_40:
        /*0230*/ 	.word	0x00000000


	//----- nvinfo : EIATTR_CBANK_PARAM_SIZE
	.align		4
.L_41:
        /*0234*/ 	.byte	0x03, 0x19
        /*0236*/ 	.short	0x0470


	//----- nvinfo : EIATTR_PARAM_CBANK
	.align		4
        /*0238*/ 	.byte	0x04, 0x0a
        /*023a*/ 	.short	(.L_43 - .L_42)
	.align		4
.L_42:
        /*023c*/ 	.word	index@(.nv.constant0._ZN7cutlass13device_kernelINS_4gemm6kernel13GemmUniversalIN4cute5tupleIJiiiiEEENS1_10collective13CollectiveMmaINS1_34MainloopSm90TmaGmmaWarpSpecializedILi3ENS5_IJNS4_1CILi1EEESB_SB_EEENS1_35KernelTmaWarpSpecializedCooperativeEEENS5_IJNSA_ILi128EEENSA_ILi256EEENSA_ILi32EEEEEENS_10tfloat32_tENS5_IJlSB_lEEESJ_SK_NS4_8TiledMMAINS4_8MMA_AtomIJNS4_4SM904GMMA30MMA_64x256x8_F32TF32TF32_SS_TNILNSO_7ScaleInE1ELSQ_1EEEEEENS4_6LayoutINS5_IJNSA_ILi2EEESB_SB_EEENS5_IJSB_NSA_ILi0EEESW_EEEEENS5_IJNS4_10UnderscoreESZ_SZ_EEEEENS4_13SM90_TMA_LOADENS4_14ComposedLayoutINS4_7SwizzleILi3ELi4ELi3EEENS4_18smem_ptr_flag_bitsILi32EEENST_INS5_IJNSA_ILi8EEESH_EEENS5_IJSH_SB_EEEEEEEvNS4_8identityES12_S1C_vS1D_EENS_8epilogue10collective6detail29Sm90TmaWarpSpecializedAdapterINS1G_15DefaultEpilogueISJ_SK_SK_NS1F_6thread17LinearCombinationISJ_Li1EffLNS1K_9ScaleType4KindE0ELNS_15FloatRoundStyleE2ESJ_EENS1_15EpilogueDefaultEEEEEvvEEEEvNT_6ParamsE)
        /*0240*/ 	.short	0x0210
        /*0242*/ 	.short	0x0470


	//----- nvinfo : EIATTR_SW_WAR
	.align		4
.L_43:
        /*0244*/ 	.byte	0x04, 0x36
        /*0246*/ 	.short	(.L_45 - .L_44)
.L_44:
        /*0248*/ 	.word	0x00000008
.L_45:


//--------------------- .nv.callgraph             --------------------------
	.section	.nv.callgraph,"",@"SHT_CUDA_CALLGRAPH"
	.align	4
	.sectionentsize	8
	.align		4
        /*0000*/ 	.word	0x00000000
	.align		4
        /*0004*/ 	.word	0xffffffff
	.align		4
        /*0008*/ 	.word	index@(_ZN7cutlass13device_kernelINS_4gemm6kernel13GemmUniversalIN4cute5tupleIJiiiiEEENS1_10collective13CollectiveMmaINS1_34MainloopSm90TmaGmmaWarpSpecializedILi3ENS5_IJNS4_1CILi1EEESB_SB_EEENS1_35KernelTmaWarpSpecializedCooperativeEEENS5_IJNSA_ILi128EEENSA_ILi256EEENSA_ILi32EEEEEENS_10tfloat32_tENS5_IJlSB_lEEESJ_SK_NS4_8TiledMMAINS4_8MMA_AtomIJNS4_4SM904GMMA30MMA_64x256x8_F32TF32TF32_SS_TNILNSO_7ScaleInE1ELSQ_1EEEEEENS4_6LayoutINS5_IJNSA_ILi2EEESB_SB_EEENS5_IJSB_NSA_ILi0EEESW_EEEEENS5_IJNS4_10UnderscoreESZ_SZ_EEEEENS4_13SM90_TMA_LOADENS4_14ComposedLayoutINS4_7SwizzleILi3ELi4ELi3EEENS4_18smem_ptr_flag_bitsILi32EEENST_INS5_IJNSA_ILi8EEESH_EEENS5_IJSH_SB_EEEEEEEvNS4_8identityES12_S1C_vS1D_EENS_8epilogue10collective6detail29Sm90TmaWarpSpecializedAdapterINS1G_15DefaultEpilogueISJ_SK_SK_NS1F_6thread17LinearCombinationISJ_Li1EffLNS1K_9ScaleType4KindE0ELNS_15FloatRoundStyleE2ESJ_EENS1_15EpilogueDefaultEEEEEvvEEEEvNT_6ParamsE)
	.align		4
        /*000c*/ 	.word	index@(__assertfail)
	.align		4
        /*0010*/ 	.word	0x00000000
	.align		4
        /*0014*/ 	.word	0xfffffffe
	.align		4
        /*0018*/ 	.word	0x00000000
	.align		4
        /*001c*/ 	.word	0xfffffffd
	.align		4
        /*0020*/ 	.word	0x00000000
	.align		4
        /*0024*/ 	.word	0xfffffffc


//--------------------- .nv.constant4             --------------------------
	.section	.nv.constant4,"a",@progbits
	.align	8
	.align		8
.nv.constant4:
        /*0000*/ 	.dword	__assertfail
	.align		8
        /*0008*/ 	.dword	__unnamed_1
	.align		8
        /*0010*/ 	.dword	_ZN40_INTERNAL_3cf37c83_4_k_cu_f9cc9fca_174564cuda3std3__45__cpo5beginE
	.align		8
        /*0018*/ 	.dword	_ZN40_INTERNAL_3cf37c83_4_k_cu_f9cc9fca_174564cuda3std3__45__cpo3endE
	.align		8
        /*0020*/ 	.dword	_ZN40_INTERNAL_3cf37c83_4_k_cu_f9cc9fca_174564cuda3std3__45__cpo6cbeginE
	.align		8
        /*0028*/ 	.dword	_ZN40_INTERNAL_3cf37c83_4_k_cu_f9cc9fca_174564cuda3std3__45__cpo4cendE
	.align		8
        /*0030*/ 	.dword	_ZN40_INTERNAL_3cf37c83_4_k_cu_f9cc9fca_174564cuda3std3__442_GLOBAL__N__3cf37c83_4_k_cu_f9cc9fca_174566ignoreE
	.align		8
        /*0038*/ 	.dword	_ZN40_INTERNAL_3cf37c83_4_k_cu_f9cc9fca_174564cuda3std3__419piecewise_constructE
	.align		8
        /*0040*/ 	.dword	_ZN40_INTERNAL_3cf37c83_4_k_cu_f9cc9fca_174564cuda3std3__48in_placeE
	.align		8
        /*0048*/ 	.dword	_ZN40_INTERNAL_3cf37c83_4_k_cu_f9cc9fca_174564cuda3std6ranges3__45__cpo4swapE
	.align		8
        /*0050*/ 	.dword	_ZN40_INTERNAL_3cf37c83_4_k_cu_f9cc9fca_174564cuda3std6ranges3__45__cpo9iter_moveE
	.align		8
        /*0058*/ 	.dword	_ZN40_INTERNAL_3cf37c83_4_k_cu_f9cc9fca_174564cute7productE
	.align		8
        /*0060*/ 	.dword	_ZN40_INTERNAL_3cf37c83_4_k_cu_f9cc9fca_174564cute1_E
	.align		8
        /*0068*/ 	.dword	$str$22
	.align		8
        /*0070*/ 	.dword	$str$23


//--------------------- .text._ZN7cutlass13device_kernelINS_4gemm6kernel13GemmUniversalIN4cute5tupleIJiiiiEEENS1_10collective13CollectiveMmaINS1_34MainloopSm90TmaGmmaWarpSpecializedILi3ENS5_IJNS4_1CILi1EEESB_SB_EEENS1_35KernelTmaWarpSpecializedCooperativeEEENS5_IJNSA_ILi128EEENSA_ILi256EEENSA_ILi32EEEEEENS_10tfloat32_tENS5_IJlSB_lEEESJ_SK_NS4_8TiledMMAINS4_8MMA_AtomIJNS4_4SM904GMMA30MMA_64x256x8_F32TF32TF32_SS_TNILNSO_7ScaleInE1ELSQ_1EEEEEENS4_6LayoutINS5_IJNSA_ILi2EEESB_SB_EEENS5_IJSB_NSA_ILi0EEESW_EEEEENS5_IJNS4_10UnderscoreESZ_SZ_EEEEENS4_13SM90_TMA_LOADENS4_14ComposedLayoutINS4_7SwizzleILi3ELi4ELi3EEENS4_18smem_ptr_flag_bitsILi32EEENST_INS5_IJNSA_ILi8EEESH_EEENS5_IJSH_SB_EEEEEEEvNS4_8identityES12_S1C_vS1D_EENS_8epilogue10collective6detail29Sm90TmaWarpSpecializedAdapterINS1G_15DefaultEpilogueISJ_SK_SK_NS1F_6thread17LinearCombinationISJ_Li1EffLNS1K_9ScaleType4KindE0ELNS_15FloatRoundStyleE2ESJ_EENS1_15EpilogueDefaultEEEEEvvEEEEvNT_6ParamsE --------------------------
	.section	.text._ZN7cutlass13device_kernelINS_4gemm6kernel13GemmUniversalIN4cute5tupleIJiiiiEEENS1_10collective13CollectiveMmaINS1_34MainloopSm90TmaGmmaWarpSpecializedILi3ENS5_IJNS4_1CILi1EEESB_SB_EEENS1_35KernelTmaWarpSpecializedCooperativeEEENS5_IJNSA_ILi128EEENSA_ILi256EEENSA_ILi32EEEEEENS_10tfloat32_tENS5_IJlSB_lEEESJ_SK_NS4_8TiledMMAINS4_8MMA_AtomIJNS4_4SM904GMMA30MMA_64x256x8_F32TF32TF32_SS_TNILNSO_7ScaleInE1ELSQ_1EEEEEENS4_6LayoutINS5_IJNSA_ILi2EEESB_SB_EEENS5_IJSB_NSA_ILi0EEESW_EEEEENS5_IJNS4_10UnderscoreESZ_SZ_EEEEENS4_13SM90_TMA_LOADENS4_14ComposedLayoutINS4_7SwizzleILi3ELi4ELi3EEENS4_18smem_ptr_flag_bitsILi32EEENST_INS5_IJNSA_ILi8EEESH_EEENS5_IJSH_SB_EEEEEEEvNS4_8identityES12_S1C_vS1D_EENS_8epilogue10collective6detail29Sm90TmaWarpSpecializedAdapterINS1G_15DefaultEpilogueISJ_SK_SK_NS1F_6thread17LinearCombinationISJ_Li1EffLNS1K_9ScaleType4KindE0ELNS_15FloatRoundStyleE2ESJ_EENS1_15EpilogueDefaultEEEEEvvEEEEvNT_6ParamsE,"ax",@progbits
	.align	128
.text._ZN7cutlass13device_kernelINS_4gemm6kernel13GemmUniversalIN4cute5tupleIJiiiiEEENS1_10collective13CollectiveMmaINS1_34MainloopSm90TmaGmmaWarpSpecializedILi3ENS5_IJNS4_1CILi1EEESB_SB_EEENS1_35KernelTmaWarpSpecializedCooperativeEEENS5_IJNSA_ILi128EEENSA_ILi256EEENSA_ILi32EEEEEENS_10tfloat32_tENS5_IJlSB_lEEESJ_SK_NS4_8TiledMMAINS4_8MMA_AtomIJNS4_4SM904GMMA30MMA_64x256x8_F32TF32TF32_SS_TNILNSO_7ScaleInE1ELSQ_1EEEEEENS4_6LayoutINS5_IJNSA_ILi2EEESB_SB_EEENS5_IJSB_NSA_ILi0EEESW_EEEEENS5_IJNS4_10UnderscoreESZ_SZ_EEEEENS4_13SM90_TMA_LOADENS4_14ComposedLayoutINS4_7SwizzleILi3ELi4ELi3EEENS4_18smem_ptr_flag_bitsILi32EEENST_INS5_IJNSA_ILi8EEESH_EEENS5_IJSH_SB_EEEEEEEvNS4_8identityES12_S1C_vS1D_EENS_8epilogue10collective6detail29Sm90TmaWarpSpecializedAdapterINS1G_15DefaultEpilogueISJ_SK_SK_NS1F_6thread17LinearCombinationISJ_Li1EffLNS1K_9ScaleType4KindE0ELNS_15FloatRoundStyleE2ESJ_EENS1_15EpilogueDefaultEEEEEvvEEEEvNT_6ParamsE:
        .type           _ZN7cutlass13device_kernelINS_4gemm6kernel13GemmUniversalIN4cute5tupleIJiiiiEEENS1_10collective13CollectiveMmaINS1_34MainloopSm90TmaGmmaWarpSpecializedILi3ENS5_IJNS4_1CILi1EEESB_SB_EEENS1_35KernelTmaWarpSpecializedCooperativeEEENS5_IJNSA_ILi128EEENSA_ILi256EEENSA_ILi32EEEEEENS_10tfloat32_tENS5_IJlSB_lEEESJ_SK_NS4_8TiledMMAINS4_8MMA_AtomIJNS4_4SM904GMMA30MMA_64x256x8_F32TF32TF32_SS_TNILNSO_7ScaleInE1ELSQ_1EEEEEENS4_6LayoutINS5_IJNSA_ILi2EEESB_SB_EEENS5_IJSB_NSA_ILi0EEESW_EEEEENS5_IJNS4_10UnderscoreESZ_SZ_EEEEENS4_13SM90_TMA_LOADENS4_14ComposedLayoutINS4_7SwizzleILi3ELi4ELi3EEENS4_18smem_ptr_flag_bitsILi32EEENST_INS5_IJNSA_ILi8EEESH_EEENS5_IJSH_SB_EEEEEEEvNS4_8identityES12_S1C_vS1D_EENS_8epilogue10collective6detail29Sm90TmaWarpSpecializedAdapterINS1G_15DefaultEpilogueISJ_SK_SK_NS1F_6thread17LinearCombinationISJ_Li1EffLNS1K_9ScaleType4KindE0ELNS_15FloatRoundStyleE2ESJ_EENS1_15EpilogueDefaultEEEEEvvEEEEvNT_6ParamsE,@function
        .size           _ZN7cutlass13device_kernelINS_4gemm6kernel13GemmUniversalIN4cute5tupleIJiiiiEEENS1_10collective13CollectiveMmaINS1_34MainloopSm90TmaGmmaWarpSpecializedILi3ENS5_IJNS4_1CILi1EEESB_SB_EEENS1_35KernelTmaWarpSpecializedCooperativeEEENS5_IJNSA_ILi128EEENSA_ILi256EEENSA_ILi32EEEEEENS_10tfloat32_tENS5_IJlSB_lEEESJ_SK_NS4_8TiledMMAINS4_8MMA_AtomIJNS4_4SM904GMMA30MMA_64x256x8_F32TF32TF32_SS_TNILNSO_7ScaleInE1ELSQ_1EEEEEENS4_6LayoutINS5_IJNSA_ILi2EEESB_SB_EEENS5_IJSB_NSA_ILi0EEESW_EEEEENS5_IJNS4_10UnderscoreESZ_SZ_EEEEENS4_13SM90_TMA_LOADENS4_14ComposedLayoutINS4_7SwizzleILi3ELi4ELi3EEENS4_18smem_ptr_flag_bitsILi32EEENST_INS5_IJNSA_ILi8EEESH_EEENS5_IJSH_SB_EEEEEEEvNS4_8identityES12_S1C_vS1D_EENS_8epilogue10collective6detail29Sm90TmaWarpSpecializedAdapterINS1G_15DefaultEpilogueISJ_SK_SK_NS1F_6thread17LinearCombinationISJ_Li1EffLNS1K_9ScaleType4KindE0ELNS_15FloatRoundStyleE2ESJ_EENS1_15EpilogueDefaultEEEEEvvEEEEvNT_6ParamsE,(.L_x_320 - _ZN7cutlass13device_kernelINS_4gemm6kernel13GemmUniversalIN4cute5tupleIJiiiiEEENS1_10collective13CollectiveMmaINS1_34MainloopSm90TmaGmmaWarpSpecializedILi3ENS5_IJNS4_1CILi1EEESB_SB_EEENS1_35KernelTmaWarpSpecializedCooperativeEEENS5_IJNSA_ILi128EEENSA_ILi256EEENSA_ILi32EEEEEENS_10tfloat32_tENS5_IJlSB_lEEESJ_SK_NS4_8TiledMMAINS4_8MMA_AtomIJNS4_4SM904GMMA30MMA_64x256x8_F32TF32TF32_SS_TNILNSO_7ScaleInE1ELSQ_1EEEEEENS4_6LayoutINS5_IJNSA_ILi2EEESB_SB_EEENS5_IJSB_NSA_ILi0EEESW_EEEEENS5_IJNS4_10UnderscoreESZ_SZ_EEEEENS4_13SM90_TMA_LOADENS4_14ComposedLayoutINS4_7SwizzleILi3ELi4ELi3EEENS4_18smem_ptr_flag_bitsILi32EEENST_INS5_IJNSA_ILi8EEESH_EEENS5_IJSH_SB_EEEEEEEvNS4_8identityES12_S1C_vS1D_EENS_8epilogue10collective6detail29Sm90TmaWarpSpecializedAdapterINS1G_15DefaultEpilogueISJ_SK_SK_NS1F_6thread17LinearCombinationISJ_Li1EffLNS1K_9ScaleType4KindE0ELNS_15FloatRoundStyleE2ESJ_EENS1_15EpilogueDefaultEEEEEvvEEEEvNT_6ParamsE)
        .other          _ZN7cutlass13device_kernelINS_4gemm6kernel13GemmUniversalIN4cute5tupleIJiiiiEEENS1_10collective13CollectiveMmaINS1_34MainloopSm90TmaGmmaWarpSpecializedILi3ENS5_IJNS4_1CILi1EEESB_SB_EEENS1_35KernelTmaWarpSpecializedCooperativeEEENS5_IJNSA_ILi128EEENSA_ILi256EEENSA_ILi32EEEEEENS_10tfloat32_tENS5_IJlSB_lEEESJ_SK_NS4_8TiledMMAINS4_8MMA_AtomIJNS4_4SM904GMMA30MMA_64x256x8_F32TF32TF32_SS_TNILNSO_7ScaleInE1ELSQ_1EEEEEENS4_6LayoutINS5_IJNSA_ILi2EEESB_SB_EEENS5_IJSB_NSA_ILi0EEESW_EEEEENS5_IJNS4_10UnderscoreESZ_SZ_EEEEENS4_13SM90_TMA_LOADENS4_14ComposedLayoutINS4_7SwizzleILi3ELi4ELi3EEENS4_18smem_ptr_flag_bitsILi32EEENST_INS5_IJNSA_ILi8EEESH_EEENS5_IJSH_SB_EEEEEEEvNS4_8identityES12_S1C_vS1D_EENS_8epilogue10collective6detail29Sm90TmaWarpSpecializedAdapterINS1G_15DefaultEpilogueISJ_SK_SK_NS1F_6thread17LinearCombinationISJ_Li1EffLNS1K_9ScaleType4KindE0ELNS_15FloatRoundStyleE2ESJ_EENS1_15EpilogueDefaultEEEEEvvEEEEvNT_6ParamsE,@"STO_CUDA_ENTRY STV_DEFAULT"
_ZN7cutlass13device_kernelINS_4gemm6kernel13GemmUniversalIN4cute5tupleIJiiiiEEENS1_10collective13CollectiveMmaINS1_34MainloopSm90TmaGmmaWarpSpecializedILi3ENS5_IJNS4_1CILi1EEESB_SB_EEENS1_35KernelTmaWarpSpecializedCooperativeEEENS5_IJNSA_ILi128EEENSA_ILi256EEENSA_ILi32EEEEEENS_10tfloat32_tENS5_IJlSB_lEEESJ_SK_NS4_8TiledMMAINS4_8MMA_AtomIJNS4_4SM904GMMA30MMA_64x256x8_F32TF32TF32_SS_TNILNSO_7ScaleInE1ELSQ_1EEEEEENS4_6LayoutINS5_IJNSA_ILi2EEESB_SB_EEENS5_IJSB_NSA_ILi0EEESW_EEEEENS5_IJNS4_10UnderscoreESZ_SZ_EEEEENS4_13SM90_TMA_LOADENS4_14ComposedLayoutINS4_7SwizzleILi3ELi4ELi3EEENS4_18smem_ptr_flag_bitsILi32EEENST_INS5_IJNSA_ILi8EEESH_EEENS5_IJSH_SB_EEEEEEEvNS4_8identityES12_S1C_vS1D_EENS_8epilogue10collective6detail29Sm90TmaWarpSpecializedAdapterINS1G_15DefaultEpilogueISJ_SK_SK_NS1F_6thread17LinearCombinationISJ_Li1EffLNS1K_9ScaleType4KindE0ELNS_15FloatRoundStyleE2ESJ_EENS1_15EpilogueDefaultEEEEEvvEEEEvNT_6ParamsE:
[----:B------:R-:W0:Y:S01]  /*0000*/  LDC R1, c[0x0][0x28] ;  /* 0x00000a00ff017b82 */ /* 0x000e220000000800 */
[----:B------:R-:W1:Y:S01]  /*0010*/  S2R R18, SR_TID.X ;  /* 0x0000000000127919 */ /* 0x000e620000002100 */
[----:B------:R-:W-:Y:S01]  /*0020*/  ELECT P0, URZ, PT ;  /* 0x00000000003f782f */ /* 0x000fe20003800000 */
[----:B------:R-:W-:Y:S01]  /*0030*/  BSSY B0, `(.L_x_0) ;  /* 0x000000f000007945 */ /* 0x000fe20003800000 */
[--C-:B-1----:R-:W-:Y:S02]  /*0040*/  SHF.R.U32.HI R0, RZ, 0x5, R18.reuse ;  /* 0x00000005ff007819 */ /* 0x102fe40000011612 */
[----:B------:R-:W-:-:S03]  /*0050*/  SHF.R.U32.HI R22, RZ, 0x7, R18 ;  /* 0x00000007ff167819 */ /* 0x000fc60000011612 */
[----:B------:R-:W1:Y:S04]  /*0060*/  SHFL.IDX PT, R5, R0, RZ, 0x1f ;  /* 0x00001fff00057589 */ /* 0x000e6800000e0000 */
[----:B------:R2:W3:Y:S01]  /*0070*/  SHFL.IDX PT, R8, R22, RZ, 0x1f ;  /* 0x00001fff16087589 */ /* 0x0004e200000e0000 */
[----:B-1----:R-:W-:-:S13]  /*0080*/  ISETP.NE.OR P0, PT, R5, RZ, !P0 ;  /* 0x000000ff0500720c */ /* 0x002fda0004705670 */
[----:B0-23--:R-:W-:Y:S05]  /*0090*/  @P0 BRA `(.L_x_1) ;  /* 0x0000000000200947 */ /* 0x00dfea0003800000 */
[----:B------:R-:W-:Y:S02]  /*00a0*/  ULDC.64 UR4, c[0x0][0x198] ;  /* 0x0000660000047ab9 */ /* 0x000fe40000000a00 */
[----:B------:R-:W-:Y:S02]  /*00b0*/  UIADD3 UR6, UP0, UR4, 0xf0, URZ ;  /* 0x000000f004067890 */ /* 0x000fe4000ff1e03f */
[----:B------:R-:W-:Y:S02]  /*00c0*/  UIADD3 UR4, UP1, UR4, 0x1f0, URZ ;  /* 0x000001f004047890 */ /* 0x000fe4000ff3e03f */
[----:B------:R-:W-:Y:S02]  /*00d0*/  UIADD3.X UR7, URZ, UR5, URZ, UP0, !UPT ;  /* 0x000000053f077290 */ /* 0x000fe400087fe43f */
[----:B------:R-:W-:-:S07]  /*00e0*/  UIADD3.X UR5, URZ, UR5, URZ, UP1, !UPT ;  /* 0x000000053f057290 */ /* 0x000fce0008ffe43f */
[----:B------:R0:W-:Y:S02]  /*00f0*/  UTMACCTL.PF [UR6] ;  /* 0x00000000060079b9 */ /* 0x0001e40008040000 */
[----:B------:R0:W-:Y:S02]  /*0100*/  UTMACCTL.PF [UR4] ;  /* 0x00000000040079b9 */ /* 0x0001e40008040000 */
[----:B0-----:R-:W-:Y:S01]  /*0110*/  NOP ;  /* 0x0000000000007918 */ /* 0x001fe20000000000 */
.L_x_1:
[----:B------:R-:W-:Y:S05]  /*0120*/  BSYNC B0 ;  /* 0x0000000000007941 */ /* 0x000fea0003800000 */
.L_x_0:
[----:B------:R-:W0:Y:S02]  /*0130*/  SHFL.IDX PT, R2, R0, RZ, 0x1f ;  /* 0x00001fff00027589 */ /* 0x000e2400000e0000 */
[----:B0-----:R-:W-:-:S13]  /*0140*/  ISETP.NE.AND P0, PT, R2, RZ, PT ;  /* 0x000000ff0200720c */ /* 0x001fda0003f05270 */
[----:B------:R-:W-:Y:S05]  /*0150*/  @P0 BRA `(.L_x_2) ;  /* 0x0000000000500947 */ /* 0x000fea0003800000 */
[----:B------:R-:W0:Y:S01]  /*0160*/  S2UR UR8, SR_CgaCtaId ;  /* 0x00000000000879c3 */ /* 0x000e220000008800 */
[----:B------:R-:W-:Y:S01]  /*0170*/  UMOV UR4, 0x400 ;  /* 0x0000040000047882 */ /* 0x000fe20000000000 */
[----:B------:R-:W-:Y:S01]  /*0180*/  UMOV UR5, 0x1 ;  /* 0x0000000100057882 */ /* 0x000fe20000000000 */
[----:B------:R-:W-:Y:S01]  /*0190*/  UMOV UR6, 0x100 ;  /* 0x0000010000067882 */ /* 0x000fe20000000000 */
[----:B------:R-:W-:Y:S01]  /*01a0*/  ELECT P0, URZ, PT ;  /* 0x00000000003f782f */ /* 0x000fe20003800000 */
[----:B------:R-:W-:-:S04]  /*01b0*/  UIADD3 UR6, -UR6, 0x100000, URZ ;  /* 0x0010000006067890 */ /* 0x000fc8000fffe13f */
[----:B------:R-:W-:Y:S02]  /*01c0*/  USHF.L.U32 UR7, UR6, 0xb, URZ ;  /* 0x0000000b06077899 */ /* 0x000fe4000800063f */
[----:B------:R-:W-:Y:S02]  /*01d0*/  USHF.L.U32 UR6, UR6, 0x1, URZ ;  /* 0x0000000106067899 */ /* 0x000fe4000800063f */
[----:B0-----:R-:W-:Y:S02]  /*01e0*/  ULEA UR8, UR8, UR4, 0x18 ;  /* 0x0000000408087291 */ /* 0x001fe4000f8ec03f */
[----:B------:R-:W-:-:S04]  /*01f0*/  UIADD3 UR4, -UR5, 0x100000, URZ ;  /* 0x0010000005047890 */ /* 0x000fc8000fffe13f */
[----:B------:R-:W-:Y:S02]  /*0200*/  USHF.L.U32 UR5, UR4, 0xb, URZ ;  /* 0x0000000b04057899 */ /* 0x000fe4000800063f */
[----:B------:R-:W-:Y:S01]  /*0210*/  USHF.L.U32 UR4, UR4, 0x1, URZ ;  /* 0x0000000104047899 */ /* 0x000fe2000800063f */
[----:B------:R-:W0:Y:S11]  /*0220*/  FENCE.VIEW.ASYNC.S ;  /* 0x00000000000073c6 */ /* 0x000e360000000000 */
[----:B0-----:R0:W1:Y:S01]  /*0230*/  SYNCS.EXCH.64 URZ, [UR8], UR4 ;  /* 0x00000004083f75b2 */ /* 0x0010620008000100 */
[----:B------:R0:W2:Y:S01]  /*0240*/  SYNCS.EXCH.64 URZ, [UR8+0x18], UR6 ;  /* 0x00001806083f75b2 */ /* 0x0000a20008000100 */
[----:B------:R0:W3:Y:S01]  /*0250*/  SYNCS.EXCH.64 URZ, [UR8+0x8], UR4 ;  /* 0x00000804083f75b2 */ /* 0x0000e20008000100 */
[----:B------:R0:W4:Y:S01]  /*0260*/  SYNCS.EXCH.64 URZ, [UR8+0x20], UR6 ;  /* 0x00002006083f75b2 */ /* 0x0001220008000100 */
[----:B------:R0:W0:Y:S01]  /*0270*/  SYNCS.EXCH.64 URZ, [UR8+0x10], UR4 ;  /* 0x00001004083f75b2 */ /* 0x0000220008000100 */
[----:B------:R0:W0:Y:S01]  /*0280*/  SYNCS.EXCH.64 URZ, [UR8+0x28], UR6 ;  /* 0x00002806083f75b2 */ /* 0x0000220008000100 */
[----:B------:R-:W-:Y:S01]  /*0290*/  NOP ;  /* 0x0000000000007918 */ /* 0x000fe20000000000 */
.L_x_2:
[----:B------:R-:W5:Y:S01]  /*02a0*/  SHFL.IDX PT, R0, R0, RZ, 0x1f ;  /* 0x00001fff00007589 */ /* 0x000f6200000e0000 */
[----:B------:R-:W-:Y:S01]  /*02b0*/  ELECT P0, URZ, PT ;  /* 0x00000000003f782f */ /* 0x000fe20003800000 */
[----:B------:R-:W1:Y:S01]  /*02c0*/  LDC R2, c[0x0][0x65c] ;  /* 0x00019700ff027b82 */ /* 0x000e620000000800 */
[----:B------:R-:W-:Y:S01]  /*02d0*/  SHF.R.S32.HI R6, RZ, 0x1f, R5 ;  /* 0x0000001fff067819 */ /* 0x000fe20000011405 */
[----:B------:R-:W2:Y:S01]  /*02e0*/  S2R R3, SR_CTAID.Y ;  /* 0x0000000000037919 */ /* 0x000ea20000002600 */
[----:B0-----:R-:W-:Y:S01]  /*02f0*/  UMOV UR4, 0x20 ;  /* 0x0000002000047882 */ /* 0x001fe20000000000 */
[----:B------:R-:W-:Y:S01]  /*0300*/  ISETP.NE.AND P2, PT, R8, RZ, PT ;  /* 0x000000ff0800720c */ /* 0x000fe20003f45270 */
[----:B------:R-:W-:Y:S01]  /*0310*/  NOP ;  /* 0x0000000000007918 */ /* 0x000fe20000000000 */
[----:B------:R-:W0:Y:S01]  /*0320*/  S2R R4, SR_CTAID.X ;  /* 0x0000000000047919 */ /* 0x000e220000002500 */
[----:B------:R-:W-:Y:S01]  /*0330*/  LEA.HI R6, R6, R5, RZ, 0x2 ;  /* 0x0000000506067211 */ /* 0x000fe200078f10ff */
[----:B------:R-:W-:Y:S01]  /*0340*/  NOP ;  /* 0x0000000000007918 */ /* 0x000fe20000000000 */
[----:B-----5:R-:W-:-:S02]  /*0350*/  ISETP.NE.OR P0, PT, R0, RZ, !P0 ;  /* 0x000000ff0000720c */ /* 0x020fc40004705670 */
[----:B-1----:R-:W-:-:S04]  /*0360*/  ISETP.NE.AND P3, PT, R2, 0x1, PT ;  /* 0x000000010200780c */ /* 0x002fc80003f65270 */
[----:B------:R-:W-:Y:S02]  /*0370*/  P2R R0, PR, RZ, 0x8 ;  /* 0x00000008ff007803 */ /* 0x000fe40000000000 */
[----:B------:R-:W-:-:S05]  /*0380*/  LOP3.LUT R0, R6, 0xfffffffc, RZ, 0xc0, !PT ;  /* 0xfffffffc06007812 */ /* 0x000fca00078ec0ff */
[----:B------:R-:W-:Y:S01]  /*0390*/  VOTEU.ALL UP0, P0 ;  /* 0x00000000003f7886 */ /* 0x000fe20000000000 */
[----:B------:R-:W-:Y:S01]  /*03a0*/  IMAD.IADD R0, R5, 0x1, -R0 ;  /* 0x0000000105007824 */ /* 0x000fe200078e0a00 */
[----:B------:R-:W0:Y:S01]  /*03b0*/  @P3 LDC R17, c[0x0][0x10] ;  /* 0x00000400ff113b82 */ /* 0x000e220000000800 */
[----:B------:R-:W-:Y:S01]  /*03c0*/  VOTEU.ALL UP1, P0 ;  /* 0x00000000003f7886 */ /* 0x000fe20000020000 */
[----:B--2---:R-:W-:Y:S01]  /*03d0*/  @P3 IMAD.MOV.U32 R6, RZ, RZ, R3 ;  /* 0x000000ffff063224 */ /* 0x004fe200078e0003 */
[----:B------:R-:W-:Y:S01]  /*03e0*/  @!UP0 UMOV UR6, 0x400 ;  /* 0x0000040000068882 */ /* 0x000fe20000000000 */
[----:B------:R-:W-:-:S04]  /*03f0*/  @!UP0 UIADD3 UR4, -UR4, 0x100000, URZ ;  /* 0x0010000004048890 */ /* 0x000fc8000fffe13f */
[----:B------:R-:W-:Y:S02]  /*0400*/  @!UP0 USHF.L.U32 UR5, UR4, 0xb, URZ ;  /* 0x0000000b04058899 */ /* 0x000fe4000800063f */
[----:B------:R-:W-:Y:S01]  /*0410*/  @!UP0 USHF.L.U32 UR4, UR4, 0x1, URZ ;  /* 0x0000000104048899 */ /* 0x000fe2000800063f */
[----:B------:R-:W-:Y:S02]  /*0420*/  @P3 IMAD.MOV.U32 R7, RZ, RZ, RZ ;  /* 0x000000ffff073224 */ /* 0x000fe400078e00ff */
[----:B------:R-:W-:Y:S01]  /*0430*/  IMAD.MOV.U32 R5, RZ, RZ, RZ ;  /* 0x000000ffff057224 */ /* 0x000fe200078e00ff */
[----:B------:R-:W1:Y:S01]  /*0440*/  @!UP0 S2UR UR7, SR_CgaCtaId ;  /* 0x00000000000789c3 */ /* 0x000e620000008800 */
[----:B------:R-:W-:-:S07]  /*0450*/  @P3 IMAD.MOV.U32 R11, RZ, RZ, RZ ;  /* 0x000000ffff0b3224 */ /* 0x000fce00078e00ff */
[----:B------:R-:W2:Y:S01]  /*0460*/  @!P3 LDC R9, c[0x0][0xc] ;  /* 0x00000300ff09bb82 */ /* 0x000ea20000000800 */
[----:B0-----:R-:W-:-:S04]  /*0470*/  @P3 IMAD.WIDE.U32 R16, R4, R17, R6 ;  /* 0x0000001104103225 */ /* 0x001fc800078e0006 */
[----:B------:R-:W-:Y:S01]  /*0480*/  @P3 IMAD.IADD R17, R17, 0x1, R11 ;  /* 0x0000000111113824 */ /* 0x000fe200078e020b */
[----:B-1----:R-:W-:Y:S01]  /*0490*/  @!UP0 ULEA UR6, UR7, UR6, 0x18 ;  /* 0x0000000607068291 */ /* 0x002fe2000f8ec03f */
[----:B------:R-:W-:Y:S01]  /*04a0*/  VOTEU.ALL UP0, P0 ;  /* 0x00000000003f7886 */ /* 0x000fe20000000000 */
[----:B------:R-:W-:-:S04]  /*04b0*/  ISETP.NE.AND P0, PT, R0, 0x3, PT ;  /* 0x000000030000780c */ /* 0x000fc80003f05270 */
[----:B------:R-:W-:Y:S01]  /*04c0*/  ISETP.EQ.OR P0, PT, R0, RZ, !P0 ;  /* 0x000000ff0000720c */ /* 0x000fe20004702670 */
[----:B--2---:R-:W-:-:S03]  /*04d0*/  @!P3 IMAD.WIDE.U32 R6, R9, R3, R4 ;  /* 0x000000030906b225 */ /* 0x004fc600078e0004 */
[C---:B------:R-:W-:Y:S01]  /*04e0*/  ISETP.EQ.AND P0, PT, R8.reuse, RZ, P0 ;  /* 0x000000ff0800720c */ /* 0x040fe20000702270 */
[----:B------:R-:W-:Y:S01]  /*04f0*/  VIADD R8, R8, 0xffffffff ;  /* 0xffffffff08087836 */ /* 0x000fe20000000000 */
[----:B------:R-:W0:Y:S02]  /*0500*/  FENCE.VIEW.ASYNC.S ;  /* 0x00000000000073c6 */ /* 0x000e240000000000 */
[----:B0-----:R0:W3:Y:S01]  /*0510*/  @!UP0 SYNCS.EXCH.64 URZ, [UR6+0x40], UR4 ;  /* 0x00004004063f85b2 */ /* 0x0010e20008000100 */
[----:B------:R-:W-:Y:S01]  /*0520*/  @!P3 IMAD.MOV.U32 R16, RZ, RZ, R6 ;  /* 0x000000ffff10b224 */ /* 0x000fe200078e0006 */
[----:B------:R-:W-:Y:S01]  /*0530*/  SEL R19, RZ, 0x1, !P0 ;  /* 0x00000001ff137807 */ /* 0x000fe20004000000 */
[----:B------:R-:W-:Y:S01]  /*0540*/  @!P3 IMAD.MOV.U32 R17, RZ, RZ, R7 ;  /* 0x000000ffff11b224 */ /* 0x000fe200078e0007 */
[----:B------:R-:W-:-:S04]  /*0550*/  ISETP.GE.U32.AND P1, PT, R8, 0x2, PT ;  /* 0x000000020800780c */ /* 0x000fc80003f26070 */
[----:B------:R-:W-:Y:S01]  /*0560*/  SEL R19, R19, 0x2, P1 ;  /* 0x0000000213137807 */ /* 0x000fe20000800000 */
[----:B------:R0:W3:Y:S01]  /*0570*/  @!UP1 SYNCS.EXCH.64 URZ, [UR6+0x48], UR4 ;  /* 0x00004804063f95b2 */ /* 0x0000e20008000100 */
[----:B------:R-:W-:Y:S01]  /*0580*/  NOP ;  /* 0x0000000000007918 */ /* 0x000fe20000000000 */
[----:B---34-:R-:W-:Y:S06]  /*0590*/  BAR.SYNC.DEFER_BLOCKING 0x0 ;  /* 0x0000000000007b1d */ /* 0x018fec0000010000 */
[----:B------:R-:W-:Y:S05]  /*05a0*/  @!P2 BRA `(.L_x_3) ;  /* 0x000000980068a947 */ /* 0x000fea0003800000 */
[----:B------:R-:W-:-:S13]  /*05b0*/  ISETP.GT.U32.AND P0, PT, R8, 0x1, PT ;  /* 0x000000010800780c */ /* 0x000fda0003f04070 */
[----:B0-----:R-:W-:Y:S05]  /*05c0*/  @P0 EXIT ;  /* 0x000000000000094d */ /* 0x001fea0003800000 */
[----:B------:R-:W-:Y:S01]  /*05d0*/  ULDC.64 UR4, c[0x0][0x650] ;  /* 0x0001940000047ab9 */ /* 0x000fe20000000a00 */
[----:B------:R-:W-:Y:S01]  /*05e0*/  PRMT R0, RZ, 0x7610, R0 ;  /* 0x00007610ff007816 */ /* 0x000fe20000000000 */
[----:B------:R-:W-:Y:S01]  /*05f0*/  IMAD.MOV.U32 R153, RZ, RZ, -0x1 ;  /* 0xffffffffff997424 */ /* 0x000fe200078e00ff */
[----:B------:R-:W-:Y:S01]  /*0600*/  ISETP.GE.U32.AND P0, PT, R16, UR4, PT ;  /* 0x0000000410007c0c */ /* 0x000fe2000bf06070 */
[----:B------:R-:W-:Y:S02]  /*0610*/  IMAD.MOV.U32 R152, RZ, RZ, -0x1 ;  /* 0xffffffffff987424 */ /* 0x000fe400078e00ff */
[----:B------:R-:W-:Y:S01]  /*0620*/  IMAD.MOV.U32 R23, RZ, RZ, -0x1 ;  /* 0xffffffffff177424 */ /* 0x000fe200078e00ff */
[----:B------:R-:W-:-:S13]  /*0630*/  ISETP.GE.U32.AND.EX P0, PT, R17, UR5, PT, P0 ;  /* 0x0000000511007c0c */ /* 0x000fda000bf06100 */
[----:B------:R-:W-:Y:S05]  /*0640*/  @P0 BRA `(.L_x_4) ;  /* 0x0000000400540947 */ /* 0x000fea0003800000 */
[----:B------:R-:W0:Y:S01]  /*0650*/  LDC.64 R14, c[0x0][0x628] ;  /* 0x00018a00ff0e7b82 */ /* 0x000e220000000a00 */
[----:B------:R-:W-:Y:S02]  /*0660*/  IMAD.MOV.U32 R6, RZ, RZ, R16 ;  /* 0x000000ffff067224 */ /* 0x000fe400078e0010 */
[----:B------:R-:W-:-:S05]  /*0670*/  IMAD.MOV.U32 R7, RZ, RZ, R17 ;  /* 0x000000ffff077224 */ /* 0x000fca00078e0011 */
[----:B------:R-:W1:Y:S08]  /*0680*/  LDC R0, c[0x0][0x630] ;  /* 0x00018c00ff007b82 */ /* 0x000e700000000800 */
[----:B------:R-:W2:Y:S01]  /*0690*/  LDC.64 R20, c[0x0][0x620] ;  /* 0x00018800ff147b82 */ /* 0x000ea20000000a00 */
[----:B0-----:R-:W-:-:S04]  /*06a0*/  ISETP.NE.U32.AND P0, PT, R14, RZ, PT ;  /* 0x000000ff0e00720c */ /* 0x001fc80003f05070 */
[----:B------:R-:W-:-:S13]  /*06b0*/  ISETP.NE.AND.EX P0, PT, R15, RZ, PT, P0 ;  /* 0x000000ff0f00720c */ /* 0x000fda0003f05300 */
[----:B-12---:R-:W-:Y:S05]  /*06c0*/  @!P0 BRA `(.L_x_5) ;  /* 0x0000000000288947 */ /* 0x006fea0003800000 */
[----:B------:R-:W0:Y:S02]  /*06d0*/  LDC R11, c[0x0][0x634] ;  /* 0x00018d00ff0b7b82 */ /* 0x000e240000000800 */
[----:B0-----:R-:W-:-:S05]  /*06e0*/  IADD3 R11, P0, R16, R11, RZ ;  /* 0x0000000b100b7210 */ /* 0x001fca0007f1e0ff */
[----:B------:R-:W-:-:S04]  /*06f0*/  IMAD.X R13, RZ, RZ, R17, P0 ;  /* 0x000000ffff0d7224 */ /* 0x000fc800000e0611 */
[----:B------:R-:W-:-:S04]  /*0700*/  IMAD.WIDE.U32 R6, R13, R14, RZ ;  /* 0x0000000e0d067225 */ /* 0x000fc800078e00ff */
[----:B------:R-:W-:-:S04]  /*0710*/  IMAD.WIDE.U32 R8, P0, R11, R15, R6 ;  /* 0x0000000f0b087225 */ /* 0x000fc80007800006 */
[----:B------:R-:W-:-:S04]  /*0720*/  IMAD.WIDE.U32 R6, R11, R14, RZ ;  /* 0x0000000e0b067225 */ /* 0x000fc800078e00ff */
[----:B------:R-:W-:Y:S01]  /*0730*/  IMAD.X R11, RZ, RZ, RZ, P0 ;  /* 0x000000ffff0b7224 */ /* 0x000fe200000e06ff */
[----:B------:R-:W-:Y:S01]  /*0740*/  IADD3 RZ, P0, R7, R8, RZ ;  /* 0x0000000807ff7210 */ /* 0x000fe20007f1e0ff */
[----:B------:R-:W-:-:S04]  /*0750*/  IMAD.MOV.U32 R10, RZ, RZ, R9 ;  /* 0x000000ffff0a7224 */ /* 0x000fc800078e0009 */
[----:B------:R-:W-:-:S08]  /*0760*/  IMAD.WIDE.U32.X R6, R13, R15, R10, P0 ;  /* 0x0000000f0d067225 */ /* 0x000fd000000e040a */
.L_x_5:
[-CC-:B------:R-:W-:Y:S01]  /*0770*/  SHF.R.U64 R23, R6, R0.reuse, R7.reuse ;  /* 0x0000000006177219 */ /* 0x180fe20000001207 */
[----:B------:R-:W0:Y:S01]  /*0780*/  LDC R10, c[0x0][0x618] ;  /* 0x00018600ff0a7b82 */ /* 0x000e220000000800 */
[----:B------:R-:W-:Y:S01]  /*0790*/  SHF.R.U32.HI R5, RZ, R0, R7 ;  /* 0x00000000ff057219 */ /* 0x000fe20000011607 */
[----:B------:R-:W-:Y:S01]  /*07a0*/  ULDC UR4, c[0x0][0x150] ;  /* 0x0000540000047ab9 */ /* 0x000fe20000000800 */
[----:B------:R-:W-:Y:S02]  /*07b0*/  IADD3 R9, P0, RZ, -R23, RZ ;  /* 0x80000017ff097210 */ /* 0x000fe40007f1e0ff */
[----:B------:R-:W-:-:S03]  /*07c0*/  I2FP.F32.U32 R0, R4 ;  /* 0x0000000400007245 */ /* 0x000fc60000201000 */
[----:B------:R-:W1:Y:S01]  /*07d0*/  LDC.64 R28, c[0x0][0x640] ;  /* 0x00019000ff1c7b82 */ /* 0x000e620000000a00 */
[----:B------:R-:W-:Y:S02]  /*07e0*/  IMAD.X R11, RZ, RZ, ~R5, P0 ;  /* 0x000000ffff0b7224 */ /* 0x000fe400000e0e05 */
[----:B------:R-:W-:Y:S01]  /*07f0*/  FMUL R0, R0, UR4 ;  /* 0x0000000400007c20 */ /* 0x000fe20008400000 */
[----:B------:R-:W-:Y:S01]  /*0800*/  IMAD.WIDE.U32 R6, R9, R20, R16 ;  /* 0x0000001409067225 */ /* 0x000fe200078e0010 */
[----:B------:R-:W-:-:S03]  /*0810*/  ULDC UR4, c[0x0][0x154] ;  /* 0x0000550000047ab9 */ /* 0x000fc60000000800 */
[----:B------:R-:W-:Y:S01]  /*0820*/  IMAD R8, R11, R20, RZ ;  /* 0x000000140b087224 */ /* 0x000fe200078e02ff */
[----:B------:R-:W2:Y:S01]  /*0830*/  LDC R5, c[0x0][0x144] ;  /* 0x00005100ff057b82 */ /* 0x000ea20000000800 */
[----:B------:R-:W3:Y:S02]  /*0840*/  F2I.U32.TRUNC.NTZ R0, R0 ;  /* 0x0000000000007305 */ /* 0x000ee4000020f000 */
[----:B------:R-:W-:-:S04]  /*0850*/  IMAD R9, R9, R21, R8 ;  /* 0x0000001509097224 */ /* 0x000fc800078e0208 */
[----:B------:R-:W-:Y:S01]  /*0860*/  IMAD.IADD R7, R7, 0x1, R9 ;  /* 0x0000000107077824 */ /* 0x000fe200078e0209 */
[----:B------:R-:W4:Y:S01]  /*0870*/  LDC R12, c[0x0][0x608] ;  /* 0x00018200ff0c7b82 */ /* 0x000f220000000800 */
[----:B------:R-:W-:-:S03]  /*0880*/  IMAD.MOV.U32 R9, RZ, RZ, -0x1 ;  /* 0xffffffffff097424 */ /* 0x000fc600078e00ff */
[-CC-:B0-----:R-:W-:Y:S02]  /*0890*/  SHF.R.U64 R20, R6, R10.reuse, R7.reuse ;  /* 0x0000000a06147219 */ /* 0x181fe40000001207 */
[----:B------:R-:W-:Y:S02]  /*08a0*/  I2FP.F32.U32 R6, R3 ;  /* 0x0000000300067245 */ /* 0x000fe40000201000 */
[----:B------:R-:W0:Y:S01]  /*08b0*/  LDC R26, c[0x0][0x658] ;  /* 0x00019600ff1a7b82 */ /* 0x000e220000000800 */
[----:B-1----:R-:W-:Y:S01]  /*08c0*/  ISETP.NE.U32.AND P0, PT, R28, RZ, PT ;  /* 0x000000ff1c00720c */ /* 0x002fe20003f05070 */
[----:B---3--:R-:W-:Y:S01]  /*08d0*/  IMAD.MOV R8, RZ, RZ, -R0 ;  /* 0x000000ffff087224 */ /* 0x008fe200078e0a00 */
[----:B------:R-:W-:Y:S01]  /*08e0*/  SHF.R.U32.HI R7, RZ, R10, R7 ;  /* 0x0000000aff077219 */ /* 0x000fe20000011607 */
[----:B------:R-:W-:Y:S01]  /*08f0*/  FMUL R6, R6, UR4 ;  /* 0x0000000406067c20 */ /* 0x000fe20008400000 */
[----:B------:R-:W-:-:S03]  /*0900*/  ISETP.NE.AND.EX P0, PT, R29, RZ, PT, P0 ;  /* 0x000000ff1d00720c */ /* 0x000fc60003f05300 */
[----:B------:R-:W1:Y:S01]  /*0910*/  LDC R14, c[0x0][0x148] ;  /* 0x00005200ff0e7b82 */ /* 0x000e620000000800 */
[----:B--2---:R-:W-:-:S07]  /*0920*/  IMAD R0, R5, R8, R4 ;  /* 0x0000000805007224 */ /* 0x004fce00078e0204 */
[----:B------:R-:W2:Y:S01]  /*0930*/  LDC R24, c[0x0][0x600] ;  /* 0x00018000ff187b82 */ /* 0x000ea20000000800 */
[-CC-:B----4-:R-:W-:Y:S02]  /*0940*/  SHF.R.U64 R30, R20, R12.reuse, R7.reuse ;  /* 0x0000000c141e7219 */ /* 0x190fe40000001207 */
[----:B------:R-:W-:Y:S01]  /*0950*/  SHF.R.U32.HI R5, RZ, R12, R7 ;  /* 0x0000000cff057219 */ /* 0x000fe20000011607 */
[----:B------:R-:W-:Y:S01]  /*0960*/  IMAD.MOV.U32 R7, RZ, RZ, 0x1 ;  /* 0x00000001ff077424 */ /* 0x000fe200078e00ff */
[----:B------:R3:W4:Y:S03]  /*0970*/  F2I.U32.TRUNC.NTZ R12, R6 ;  /* 0x00000006000c7305 */ /* 0x000726000020f000 */
[----:B------:R-:W1:Y:S01]  /*0980*/  LDC R15, c[0x0][0x648] ;  /* 0x00019200ff0f7b82 */ /* 0x000e620000000800 */
[-C--:B0-----:R-:W-:Y:S02]  /*0990*/  SHF.L.U32 R4, R9, R26.reuse, RZ ;  /* 0x0000001a09047219 */ /* 0x081fe400000006ff */
[----:B------:R-:W-:-:S02]  /*09a0*/  SHF.R.U64 R32, R30, R26, R5 ;  /* 0x0000001a1e207219 */ /* 0x000fc40000001205 */
[----:B------:R-:W-:Y:S02]  /*09b0*/  LOP3.LUT R11, RZ, R4, RZ, 0x33, !PT ;  /* 0x00000004ff0b7212 */ /* 0x000fe400078e33ff */
[-C--:B------:R-:W-:Y:S01]  /*09c0*/  SHF.R.U32.HI R5, RZ, R26.reuse, R5 ;  /* 0x0000001aff057219 */ /* 0x080fe20000011605 */
[----:B------:R-:W0:Y:S01]  /*09d0*/  LDC R21, c[0x0][0x638] ;  /* 0x00018e00ff157b82 */ /* 0x000e220000000800 */
[----:B------:R-:W-:Y:S01]  /*09e0*/  SHF.L.U32 R10, R7, R26, RZ ;  /* 0x0000001a070a7219 */ /* 0x000fe200000006ff */
[----:B------:R-:W-:-:S06]  /*09f0*/  IMAD.MOV.U32 R4, RZ, RZ, R32 ;  /* 0x000000ffff047224 */ /* 0x000fcc00078e0020 */
[----:B------:R-:W0:Y:S01]  /*0a00*/  LDC R153, c[0x0][0x610] ;  /* 0x00018400ff997b82 */ /* 0x000e220000000800 */
[----:B---34-:R-:W-:Y:S05]  /*0a10*/  @!P0 BRA `(.L_x_6) ;  /* 0x0000000000288947 */ /* 0x018fea0003800000 */
[----:B------:R-:W3:Y:S02]  /*0a20*/  LDC R9, c[0x0][0x64c] ;  /* 0x00019300ff097b82 */ /* 0x000ee40000000800 */
[----:B---3--:R-:W-:-:S05]  /*0a30*/  IADD3 R9, P0, R32, R9, RZ ;  /* 0x0000000920097210 */ /* 0x008fca0007f1e0ff */
        /* <DEDUP_REMOVED lines=8> */
.L_x_6:
[----:B-1----:R-:W-:Y:S01]  /*0ac0*/  SHF.R.U64 R4, R4, R15, R5 ;  /* 0x0000000f04047219 */ /* 0x002fe20000001205 */
[----:B--2---:R-:W-:Y:S01]  /*0ad0*/  VIADD R5, R24, 0xffffffff ;  /* 0xffffffff18057836 */ /* 0x004fe20000000000 */
[----:B------:R-:W-:Y:S01]  /*0ae0*/  LOP3.LUT R11, R30, R11, RZ, 0xc0, !PT ;  /* 0x0000000b1e0b7212 */ /* 0x000fe200078ec0ff */
[----:B------:R-:W-:Y:S02]  /*0af0*/  IMAD.MOV R12, RZ, RZ, -R12 ;  /* 0x000000ffff0c7224 */ /* 0x000fe400078e0a0c */
[----:B------:R-:W-:Y:S02]  /*0b00*/  IMAD.MOV R6, RZ, RZ, -R4 ;  /* 0x000000ffff067224 */ /* 0x000fe400078e0a04 */
[----:B------:R-:W-:Y:S01]  /*0b10*/  IMAD R11, R10, R4, R11 ;  /* 0x000000040a0b7224 */ /* 0x000fe200078e020b */
[----:B------:R-:W-:Y:S01]  /*0b20*/  LOP3.LUT R4, R20, R5, RZ, 0xc0, !PT ;  /* 0x0000000514047212 */ /* 0x000fe200078ec0ff */
[----:B------:R-:W-:Y:S02]  /*0b30*/  @P3 IMAD R0, R14, R12, R3 ;  /* 0x0000000c0e003224 */ /* 0x000fe400078e0203 */
[----:B0-----:R-:W-:-:S02]  /*0b40*/  IMAD R3, R6, R21, R32 ;  /* 0x0000001506037224 */ /* 0x001fc400078e0220 */
[----:B------:R-:W-:Y:S02]  /*0b50*/  IMAD R153, R11, R153, R0 ;  /* 0x000000990b997224 */ /* 0x000fe400078e0200 */
[----:B------:R-:W-:Y:S02]  /*0b60*/  IMAD R4, R3, R24, R4 ;  /* 0x0000001803047224 */ /* 0x000fe400078e0204 */
[----:B------:R-:W-:-:S03]  /*0b70*/  IMAD.MOV.U32 R0, RZ, RZ, 0x1 ;  /* 0x00000001ff007424 */ /* 0x000fc600078e00ff */
[----:B------:R-:W-:Y:S02]  /*0b80*/  SEL R152, R4, R153, !P3 ;  /* 0x0000009904987207 */ /* 0x000fe40005800000 */
[----:B------:R-:W-:-:S07]  /*0b90*/  SEL R153, R153, R4, !P3 ;  /* 0x0000000499997207 */ /* 0x000fce0005800000 */
.L_x_4:
[----:B------:R-:W-:-:S08]  /*0ba0*/  NOP ;  /* 0x0000000000007918 */ /* 0x000fd00000000000 */
[----:B------:R-:W0:Y:S02]  /*0bb0*/  USETMAXREG.TRY_ALLOC.CTAPOOL UP0, 0xe8 ;  /* 0x000000e8000079c8 */ /* 0x000e240008000600 */
[----:B0-----:R-:W-:-:S13]  /*0bc0*/  PLOP3.LUT P0, PT, PT, PT, UP0, 0x80, 0x0 ;  /* 0x000000000000781c */ /* 0x001fda0003f0f008 */
[----:B------:R-:W-:Y:S05]  /*0bd0*/  @!P0 BRA `(.L_x_4) ;  /* 0xfffffffc00f08947 */ /* 0x000fea000383ffff */
[----:B------:R-:W-:Y:S01]  /*0be0*/  ULDC.64 UR4, c[0x0][0x598] ;  /* 0x0001660000047ab9 */ /* 0x000fe20000000a00 */
[----:B------:R-:W-:Y:S01]  /*0bf0*/  ULDC.64 UR36, c[0x0][0x208] ;  /* 0x0000820000247ab9 */ /* 0x000fe20000000a00 */
[----:B------:R-:W-:-:S04]  /*0c00*/  ISETP.NE.U32.AND P0, PT, RZ, UR4, PT ;  /* 0x00000004ff007c0c */ /* 0x000fc8000bf05070 */
[----:B------:R-:W-:-:S13]  /*0c10*/  ISETP.NE.AND.EX P0, PT, RZ, UR5, PT, P0 ;  /* 0x00000005ff007c0c */ /* 0x000fda000bf05300 */
[----:B------:R-:W-:Y:S05]  /*0c20*/  @!P0 BRA `(.L_x_7) ;  /* 0x00000000001c8947 */ /* 0x000fea0003800000 */
[----:B------:R-:W0:Y:S02]  /*0c30*/  LDC.64 R4, c[0x0][0x598] ;  /* 0x00016600ff047b82 */ /* 0x000e240000000a00 */
[----:B0-----:R-:W2:Y:S02]  /*0c40*/  LDG.E.64 R4, desc[UR36][R4.64] ;  /* 0x0000002404047981 */ /* 0x001ea4000c1e1b00 */
[----:B--2---:R-:W-:-:S04]  /*0c50*/  ISETP.NE.U32.AND P0, PT, R4, RZ, PT ;  /* 0x000000ff0400720c */ /* 0x004fc80003f05070 */
[----:B------:R-:W-:-:S13]  /*0c60*/  ISETP.NE.AND.EX P0, PT, R5, RZ, PT, P0 ;  /* 0x000000ff0500720c */ /* 0x000fda0003f05300 */
[----:B------:R-:W-:Y:S05]  /*0c70*/  @!P0 BRA `(.L_x_7) ;  /* 0x0000000000088947 */ /* 0x000fea0003800000 */
[----:B------:R0:W5:Y:S01]  /*0c80*/  LD.E R154, desc[UR36][R4.64] ;  /* 0x00000024049a7980 */ /* 0x000162000c101900 */
[----:B------:R-:W-:Y:S05]  /*0c90*/  BRA `(.L_x_8) ;  /* 0x0000000000247947 */ /* 0x000fea0003800000 */
.L_x_7:
[----:B------:R-:W-:Y:S02]  /*0ca0*/  ULDC.64 UR4, c[0x0][0x588] ;  /* 0x0001620000047ab9 */ /* 0x000fe40000000a00 */
[----:B------:R-:W-:-:S04]  /*0cb0*/  ISETP.NE.U32.AND P0, PT, RZ, UR4, PT ;  /* 0x00000004ff007c0c */ /* 0x000fc8000bf05070 */
[----:B------:R-:W-:-:S13]  /*0cc0*/  ISETP.NE.AND.EX P0, PT, RZ, UR5, PT, P0 ;  /* 0x00000005ff007c0c */ /* 0x000fda000bf05300 */
[----:B------:R-:W-:Y:S05]  /*0cd0*/  @!P0 BRA `(.L_x_9) ;  /* 0x00000000000c8947 */ /* 0x000fea0003800000 */
[----:B------:R-:W0:Y:S02]  /*0ce0*/  LDC.64 R154, c[0x0][0x588] ;  /* 0x00016200ff9a7b82 */ /* 0x000e240000000a00 */
[----:B0-----:R1:W5:Y:S01]  /*0cf0*/  LDG.E R154, desc[UR36][R154.64] ;  /* 0x000000249a9a7981 */ /* 0x001362000c1e1900 */
[----:B------:R-:W-:Y:S05]  /*0d00*/  BRA `(.L_x_8) ;  /* 0x0000000000087947 */ /* 0x000fea0003800000 */
.L_x_9:
[----:B------:R-:W-:Y:S02]  /*0d10*/  ULDC UR4, c[0x0][0x580] ;  /* 0x0001600000047ab9 */ /* 0x000fe40000000800 */
[----:B------:R-:W-:-:S07]  /*0d20*/  IMAD.U32 R154, RZ, RZ, UR4 ;  /* 0x00000004ff9a7e24 */ /* 0x000fce000f8e00ff */
.L_x_8:
[----:B------:R-:W-:Y:S02]  /*0d30*/  ULDC.64 UR4, c[0x0][0x5a0] ;  /* 0x0001680000047ab9 */ /* 0x000fe40000000a00 */
[----:B------:R-:W-:-:S04]  /*0d40*/  ISETP.NE.U32.AND P0, PT, RZ, UR4, PT ;  /* 0x00000004ff007c0c */ /* 0x000fc8000bf05070 */
[----:B------:R-:W-:-:S13]  /*0d50*/  ISETP.NE.AND.EX P0, PT, RZ, UR5, PT, P0 ;  /* 0x00000005ff007c0c */ /* 0x000fda000bf05300 */
[----:B------:R-:W-:Y:S05]  /*0d60*/  @!P0 BRA `(.L_x_10) ;  /* 0x00000000001c8947 */ /* 0x000fea0003800000 */
[----:B0-----:R-:W0:Y:S02]  /*0d70*/  LDC.64 R4, c[0x0][0x5a0] ;  /* 0x00016800ff047b82 */ /* 0x001e240000000a00 */
[----:B0-----:R-:W2:Y:S02]  /*0d80*/  LDG.E.64 R4, desc[UR36][R4.64] ;  /* 0x0000002404047981 */ /* 0x001ea4000c1e1b00 */
[----:B--2---:R-:W-:-:S04]  /*0d90*/  ISETP.NE.U32.AND P0, PT, R4, RZ, PT ;  /* 0x000000ff0400720c */ /* 0x004fc80003f05070 */
[----:B------:R-:W-:-:S13]  /*0da0*/  ISETP.NE.AND.EX P0, PT, R5, RZ, PT, P0 ;  /* 0x000000ff0500720c */ /* 0x000fda0003f05300 */
[----:B------:R-:W-:Y:S05]  /*0db0*/  @!P0 BRA `(.L_x_10) ;  /* 0x0000000000088947 */ /* 0x000fea0003800000 */
[----:B-1----:R0:W5:Y:S01]  /*0dc0*/  LD.E R155, desc[UR36][R4.64] ;  /* 0x00000024049b7980 */ /* 0x002162000c101900 */
[----:B------:R-:W-:Y:S05]  /*0dd0*/  BRA `(.L_x_11) ;  /* 0x0000000000247947 */ /* 0x000fea0003800000 */
.L_x_10:
[----:B------:R-:W-:Y:S02]  /*0de0*/  ULDC.64 UR4, c[0x0][0x590] ;  /* 0x0001640000047ab9 */ /* 0x000fe40000000a00 */
[----:B------:R-:W-:-:S04]  /*0df0*/  ISETP.NE.U32.AND P0, PT, RZ, UR4, PT ;  /* 0x00000004ff007c0c */ /* 0x000fc8000bf05070 */
[----:B------:R-:W-:-:S13]  /*0e00*/  ISETP.NE.AND.EX P0, PT, RZ, UR5, PT, P0 ;  /* 0x00000005ff007c0c */ /* 0x000fda000bf05300 */
[----:B------:R-:W-:Y:S05]  /*0e10*/  @!P0 BRA `(.L_x_12) ;  /* 0x00000000000c8947 */ /* 0x000fea0003800000 */
[----:B0-----:R-:W1:Y:S02]  /*0e20*/  LDC.64 R4, c[0x0][0x590] ;  /* 0x00016400ff047b82 */ /* 0x001e640000000a00 */
[----:B-1----:R1:W5:Y:S01]  /*0e30*/  LDG.E R155, desc[UR36][R4.64] ;  /* 0x00000024049b7981 */ /* 0x002362000c1e1900 */
[----:B------:R-:W-:Y:S05]  /*0e40*/  BRA `(.L_x_11) ;  /* 0x0000000000087947 */ /* 0x000fea0003800000 */
.L_x_12:
[----:B------:R-:W-:Y:S02]  /*0e50*/  ULDC UR4, c[0x0][0x584] ;  /* 0x0001610000047ab9 */ /* 0x000fe40000000800 */
[----:B-1----:R-:W-:-:S07]  /*0e60*/  IMAD.U32 R155, RZ, RZ, UR4 ;  /* 0x00000004ff9b7e24 */ /* 0x002fce000f8e00ff */
.L_x_11:
[----:B------:R-:W-:-:S13]  /*0e70*/  LOP3.LUT P0, RZ, R0, 0xff, RZ, 0xc0, !PT ;  /* 0x000000ff00ff7812 */ /* 0x000fda000780c0ff */
[----:B------:R-:W-:Y:S05]  /*0e80*/  @!P0 EXIT ;  /* 0x000000000000894d */ /* 0x000fea0003800000 */
[----:B------:R-:W-:Y:S01]  /*0e90*/  ULDC UR4, c[0x0][0x28c] ;  /* 0x0000a30000047ab9 */ /* 0x000fe20000000800 */
[----:B------:R-:W-:Y:S01]  /*0ea0*/  LOP3.LUT R160, R19, 0x1, RZ, 0xfc, !PT ;  /* 0x0000000113a07812 */ /* 0x000fe200078efcff */
[----:B------:R-:W-:Y:S01]  /*0eb0*/  UIADD3 UR4, UR4, 0x1f, URZ ;  /* 0x0000001f04047890 */ /* 0x000fe2000fffe03f */
[----:B------:R-:W-:Y:S01]  /*0ec0*/  UMOV UR38, URZ ;  /* 0x0000003f00267c82 */ /* 0x000fe20008000000 */
[----:B------:R-:W-:Y:S02]  /*0ed0*/  UMOV UR39, URZ ;  /* 0x0000003f00277c82 */ /* 0x000fe40008000000 */
[----:B------:R-:W-:-:S04]  /*0ee0*/  USHF.R.S32.HI UR5, URZ, 0x1f, UR4 ;  /* 0x0000001f3f057899 */ /* 0x000fc80008011404 */
[----:B------:R-:W-:-:S04]  /*0ef0*/  ULEA.HI UR5, UR5, UR4, URZ, 0x5 ;  /* 0x0000000405057291 */ /* 0x000fc8000f8f283f */
[----:B------:R-:W-:-:S12]  /*0f00*/  USHF.R.S32.HI UR40, URZ, 0x5, UR5 ;  /* 0x000000053f287899 */ /* 0x000fd80008011405 */
.L_x_286:
[----:B------:R-:W-:Y:S01]  /*0f10*/  LOP3.LUT R0, R18, 0x80, RZ, 0xc0, !PT ;  /* 0x0000008012007812 */ /* 0x000fe200078ec0ff */
[----:B--2---:R-:W2:Y:S01]  /*0f20*/  S2UR UR7, SR_CgaCtaId ;  /* 0x00000000000779c3 */ /* 0x004ea20000008800 */
[----:B------:R-:W-:Y:S02]  /*0f30*/  UMOV UR6, 0x400 ;  /* 0x0000040000067882 */ /* 0x000fe40000000000 */
[----:B------:R-:W-:-:S06]  /*0f40*/  SHF.R.U32.HI R0, RZ, 0x7, R0 ;  /* 0x00000007ff007819 */ /* 0x000fcc0000011600 */
[----:B---3--:R-:W3:Y:S01]  /*0f50*/  SHFL.IDX PT, R0, R0, RZ, 0x1f ;  /* 0x00001fff00007589 */ /* 0x008ee200000e0000 */
[----:B--2---:R-:W-:Y:S01]  /*0f60*/  ULEA UR42, UR7, UR6, 0x18 ;  /* 0x00000006072a7291 */ /* 0x004fe2000f8ec03f */
[----:B---3--:R-:W-:-:S13]  /*0f70*/  R2UR UR4, R0 ;  /* 0x00000000000472ca */ /* 0x008fda00000e0000 */
[----:B------:R-:W-:-:S04]  /*0f80*/  ULEA.HI UR5, UR4, UR4, URZ, 0x1 ;  /* 0x0000000404057291 */ /* 0x000fc8000f8f083f */
[----:B------:R-:W-:-:S04]  /*0f90*/  ULOP3.LUT UR5, UR5, 0x7fffe, URZ, 0xc0, !UPT ;  /* 0x0007fffe05057892 */ /* 0x000fc8000f8ec03f */
[----:B------:R-:W-:-:S03]  /*0fa0*/  UIADD3 UR5, UR4, -UR5, URZ ;  /* 0x8000000504057290 */ /* 0x000fc6000fffe03f */
[----:B------:R-:W-:Y:S01]  /*0fb0*/  ULDC UR4, c[0x0][0x28c] ;  /* 0x0000a30000047ab9 */ /* 0x000fe20000000800 */
[----:B------:R-:W-:Y:S01]  /*0fc0*/  ULEA UR5, UR5, UR42, 0xd ;  /* 0x0000002a05057291 */ /* 0x000fe2000f8e683f */
[----:B------:R-:W-:-:S03]  /*0fd0*/  ISETP.LT.AND P0, PT, RZ, UR4, PT ;  /* 0x00000004ff007c0c */ /* 0x000fc6000bf01270 */
[----:B------:R-:W-:-:S04]  /*0fe0*/  UIADD3 UR5, UR5, 0x100, URZ ;  /* 0x0000010005057890 */ /* 0x000fc8000fffe03f */
[----:B------:R-:W-:-:S04]  /*0ff0*/  USHF.R.U32.HI UR5, URZ, 0x4, UR5 ;  /* 0x000000043f057899 */ /* 0x000fc80008011605 */
[----:B------:R-:W-:Y:S02]  /*1000*/  ULOP3.LUT UR41, UR5, 0x3fff, URZ, 0xc0, !UPT ;  /* 0x00003fff05297892 */ /* 0x000fe4000f8ec03f */
[----:B-1--4-:R-:W-:Y:S10]  /*1010*/  @P0 BRA `(.L_x_13) ;  /* 0x0000000000400947 */ /* 0x012ff40003800000 */
[----:B------:R-:W-:Y:S01]  /*1020*/  MOV R0, 0x0 ;  /* 0x0000000000007802 */ /* 0x000fe20000000f00 */
[----:B------:R-:W-:Y:S01]  /*1030*/  ULDC.64 UR4, c[0x4][0x68] ;  /* 0x01001a0000047ab9 */ /* 0x000fe20000000a00 */
[----:B------:R-:W-:Y:S01]  /*1040*/  ULDC.64 UR6, c[0x4][0x8] ;  /* 0x0100020000067ab9 */ /* 0x000fe20000000a00 */
[----:B01----:R-:W-:Y:S01]  /*1050*/  IMAD.U32 R4, RZ, RZ, UR4 ;  /* 0x00000004ff047e24 */ /* 0x003fe2000f8e00ff */
[----:B------:R0:W1:Y:S01]  /*1060*/  LDC.64 R14, c[0x4][R0] ;  /* 0x01000000000e7b82 */ /* 0x0000620000000a00 */
[----:B------:R-:W-:Y:S01]  /*1070*/  IMAD.U32 R5, RZ, RZ, UR5 ;  /* 0x00000005ff057e24 */ /* 0x000fe2000f8e00ff */
[----:B------:R-:W-:Y:S01]  /*1080*/  ULDC.64 UR4, c[0x4][0x70] ;  /* 0x01001c0000047ab9 */ /* 0x000fe20000000a00 */
[----:B------:R-:W-:Y:S02]  /*1090*/  IMAD.U32 R10, RZ, RZ, UR6 ;  /* 0x00000006ff0a7e24 */ /* 0x000fe4000f8e00ff */
[----:B------:R-:W-:Y:S02]  /*10a0*/  IMAD.U32 R6, RZ, RZ, UR4 ;  /* 0x00000004ff067e24 */ /* 0x000fe4000f8e00ff */
[----:B------:R-:W-:-:S02]  /*10b0*/  IMAD.U32 R7, RZ, RZ, UR5 ;  /* 0x00000005ff077e24 */ /* 0x000fc4000f8e00ff */
[----:B------:R-:W-:Y:S02]  /*10c0*/  IMAD.U32 R11, RZ, RZ, UR7 ;  /* 0x00000007ff0b7e24 */ /* 0x000fe4000f8e00ff */
[----:B------:R-:W-:Y:S02]  /*10d0*/  IMAD.MOV.U32 R8, RZ, RZ, 0x1e1 ;  /* 0x000001e1ff087424 */ /* 0x000fe400078e00ff */
[----:B------:R-:W-:Y:S02]  /*10e0*/  IMAD.MOV.U32 R12, RZ, RZ, 0x1 ;  /* 0x00000001ff0c7424 */ /* 0x000fe400078e00ff */
[----:B0-----:R-:W-:-:S07]  /*10f0*/  IMAD.MOV.U32 R13, RZ, RZ, RZ ;  /* 0x000000ffff0d7224 */ /* 0x001fce00078e00ff */
[----:B------:R-:W-:-:S07]  /*1100*/  LEPC R20, `(.L_x_13) ;  /* 0x000000001014794e */ /* 0x000fce0000000000 */
[----:B-1---5:R-:W-:Y:S05]  /*1110*/  CALL.ABS.NOINC R14 ;  /* 0x000000000e007343 */ /* 0x022fea0003c00000 */
.L_x_13:
[----:B------:R-:W-:-:S13]  /*1120*/  ISETP.NE.AND P0, PT, R160, 0x3, PT ;  /* 0x00000003a000780c */ /* 0x000fda0003f05270 */
[----:B------:R-:W-:Y:S05]  /*1130*/  @!P0 BRA `(.L_x_14) ;  /* 0x0000000000048947 */ /* 0x000fea0003800000 */
[----:B------:R-:W-:Y:S01]  /*1140*/  BPT.TRAP 0x1 ;  /* 0x000000040000795c */ /* 0x000fe20000300000 */
.L_x_14:
[----:B------:R-:W-:Y:S02]  /*1150*/  IMAD.U32 R3, RZ, RZ, UR39 ;  /* 0x00000027ff037e24 */ /* 0x000fe4000f8e00ff */
[----:B------:R-:W-:-:S03]  /*1160*/  IMAD.U32 R0, RZ, RZ, UR38 ;  /* 0x00000026ff007e24 */ /* 0x000fc6000f8e00ff */
[----:B------:R-:W-:Y:S02]  /*1170*/  LEA R3, R3, UR42, 0x3 ;  /* 0x0000002a03037c11 */ /* 0x000fe4000f8e18ff */
[----:B------:R-:W-:-:S04]  /*1180*/  SHF.L.U32 R0, R0, 0x1f, RZ ;  /* 0x0000001f00007819 */ /* 0x000fc800000006ff */
[----:B------:R2:W3:Y:S01]  /*1190*/  SYNCS.PHASECHK.TRANS64.TRYWAIT P1, [R3+URZ], R0 ;  /* 0x00000000030075a7 */ /* 0x0004e2000802017f */
[----:B------:R-:W-:Y:S05]  /*11a0*/  @!P0 BRA `(.L_x_15) ;  /* 0x0000000000048947 */ /* 0x000fea0003800000 */
[----:B------:R-:W-:Y:S01]  /*11b0*/  BPT.TRAP 0x1 ;  /* 0x000000040000795c */ /* 0x000fe20000300000 */
.L_x_15:
[----:B---3--:R-:W-:Y:S05]  /*11c0*/  @P1 BRA `(.L_x_16) ;  /* 0x0000000000081947 */ /* 0x008fea0003800000 */
[----:B------:R-:W3:Y:S02]  /*11d0*/  SYNCS.PHASECHK.TRANS64.TRYWAIT P1, [R3+URZ], R0 ;  /* 0x00000000030075a7 */ /* 0x000ee4000802017f */
[----:B---3--:R-:W-:Y:S05]  /*11e0*/  @!P1 BRA `(.L_x_17) ;  /* 0x000000a000c09947 */ /* 0x008fea0003800000 */
.L_x_16:
[----:B------:R-:W-:-:S04]  /*11f0*/  UISETP.LT.AND UP0, UPT, UR40, 0x1, UPT ;  /* 0x000000012800788c */ /* 0x000fc8000bf01270 */
[----:B------:R-:W-:-:S04]  /*1200*/  USEL UR4, UR40, 0x1, UP0 ;  /* 0x0000000128047887 */ /* 0x000fc80008000000 */
[----:B------:R-:W-:-:S06]  /*1210*/  UIADD3 UR4, UR40, -UR4, URZ ;  /* 0x8000000428047290 */ /* 0x000fcc000fffe03f */
[----:B--23--:R-:W-:Y:S01]  /*1220*/  IMAD.U32 R0, RZ, RZ, UR4 ;  /* 0x00000004ff007e24 */ /* 0x00cfe2000f8e00ff */
[----:B------:R-:W-:Y:S05]  /*1230*/  WARPSYNC.ALL ;  /* 0x0000000000007948 */ /* 0x000fea0003800000 */
[----:B------:R-:W-:Y:S01]  /*1240*/  ISETP.GE.AND P1, PT, R0, 0x1, PT ;  /* 0x000000010000780c */ /* 0x000fe20003f26270 */
[----:B------:R-:W-:Y:S01]  /*1250*/  UIADD3 UR4, UR42, 0xc100, URZ ;  /* 0x0000c1002a047890 */ /* 0x000fe2000fffe03f */
[----:B------:R-:W-:Y:S01]  /*1260*/  WARPGROUP.ARRIVE ;  /* 0x00000000000079c5 */ /* 0x000fe20000000000 */
[----:B------:R-:W-:Y:S01]  /*1270*/  UMOV UR9, 0x40000040 ;  /* 0x4000004000097882 */ /* 0x000fe20000000000 */
[----:B------:R-:W-:Y:S01]  /*1280*/  UMOV UR11, 0x40000040 ;  /* 0x40000040000b7882 */ /* 0x000fe20000000000 */
[----:B------:R-:W-:-:S04]  /*1290*/  USHF.R.U32.HI UR4, URZ, 0x4, UR4 ;  /* 0x000000043f047899 */ /* 0x000fc80008011604 */
[----:B------:R-:W-:Y:S02]  /*12a0*/  ULOP3.LUT UR5, UR4, 0x3fff, URZ, 0xc0, !UPT ;  /* 0x00003fff04057892 */ /* 0x000fe4000f8ec03f */
[----:B------:R-:W-:Y:S02]  /*12b0*/  ULOP3.LUT UR4, UR41, 0x10000, URZ, 0xfc, !UPT ;  /* 0x0001000029047892 */ /* 0x000fe4000f8efc3f */
[----:B------:R-:W-:Y:S02]  /*12c0*/  ULOP3.LUT UR5, UR5, 0x10000, URZ, 0xfc, !UPT ;  /* 0x0001000005057892 */ /* 0x000fe4000f8efc3f */
[----:B------:R-:W-:Y:S02]  /*12d0*/  ULEA UR6, UR39, UR4, 0xa ;  /* 0x0000000427067291 */ /* 0x000fe4000f8e503f */
[----:B------:R-:W-:-:S05]  /*12e0*/  ULEA UR7, UR39, UR5, 0xb ;  /* 0x0000000527077291 */ /* 0x000fca000f8e583f */
[----:B------:R-:W-:Y:S02]  /*12f0*/  UMOV UR8, UR6 ;  /* 0x0000000600087c82 */ /* 0x000fe40008000000 */
[----:B------:R-:W-:Y:S02]  /*1300*/  UMOV UR10, UR7 ;  /* 0x00000007000a7c82 */ /* 0x000fe40008000000 */
[----:B------:R-:W-:Y:S01]  /*1310*/  HGMMA.64x256x8.F32.TF32 R24, gdesc[UR8], RZ, !UPT, gsb0 ;  /* 0x07e00000081879f0 */ /* 0x000fe2000c0028ff */
[----:B------:R-:W-:Y:S02]  /*1320*/  UIADD3 UR8, UR6, 0x2, URZ ;  /* 0x0000000206087890 */ /* 0x000fe4000fffe03f */
[----:B------:R-:W-:Y:S01]  /*1330*/  UIADD3 UR10, UR7, 0x2, URZ ;  /* 0x00000002070a7890 */ /* 0x000fe2000fffe03f */
[----:B------:R-:W-:Y:S01]  /*1340*/  UMOV UR9, 0x40000040 ;  /* 0x4000004000097882 */ /* 0x000fe20000000000 */
[----:B------:R-:W-:Y:S01]  /*1350*/  UMOV UR11, 0x40000040 ;  /* 0x40000040000b7882 */ /* 0x000fe20000000000 */
[----:B------:R-:W-:-:S02]  /*1360*/  WARPGROUP.DEPBAR.LE gsb0, 0x0 ;  /* 0x00008000000079c5 */ /* 0x000fc40000010000 */
[----:B------:R-:W-:-:S15]  /*1370*/  WARPGROUP.ARRIVE ;  /* 0x00000000000079c5 */ /* 0x000fde0000000000 */
[----:B------:R-:W-:-:S05]  /*1380*/  NOP ;  /* 0x0000000000007918 */ /* 0x000fca0000000000 */
[----:B------:R-:W-:Y:S01]  /*1390*/  HGMMA.64x256x8.F32.TF32 R24, gdesc[UR8], R24, gsb0 ;  /* 0x07e00000081879f0 */ /* 0x000fe20008002818 */
[----:B------:R-:W-:Y:S02]  /*13a0*/  UIADD3 UR8, UR6, 0x4, URZ ;  /* 0x0000000406087890 */ /* 0x000fe4000fffe03f */
[----:B------:R-:W-:Y:S01]  /*13b0*/  UIADD3 UR10, UR7, 0x4, URZ ;  /* 0x00000004070a7890 */ /* 0x000fe2000fffe03f */
[----:B------:R-:W-:Y:S01]  /*13c0*/  UMOV UR9, 0x40000040 ;  /* 0x4000004000097882 */ /* 0x000fe20000000000 */
[----:B------:R-:W-:Y:S01]  /*13d0*/  UMOV UR11, 0x40000040 ;  /* 0x40000040000b7882 */ /* 0x000fe20000000000 */
[----:B------:R-:W-:Y:S02]  /*13e0*/  WARPGROUP.DEPBAR.LE gsb0, 0x0 ;  /* 0x00008000000079c5 */ /* 0x000fe40000010000 */
        /* <DEDUP_REMOVED lines=10> */
[----:B------:R-:W-:Y:S03]  /*1490*/  HGMMA.64x256x8.F32.TF32 R24, gdesc[UR8], R24, gsb0 ;  /* 0x07e00000081879f0 */ /* 0x000fe60008002818 */
[----:B------:R-:W-:Y:S02]  /*14a0*/  WARPGROUP.DEPBAR.LE gsb0, 0x0 ;  /* 0x00008000000079c5 */ /* 0x000fe40000010000 */
[----:B------:R-:W-:Y:S05]  /*14b0*/  @!P1 BRA `(.L_x_18) ;  /* 0x0000000400249947 */ /* 0x000fea0003800000 */
[----:B------:R-:W-:-:S04]  /*14c0*/  UIADD3 UR6, UR39, 0x1, URZ ;  /* 0x0000000127067890 */ /* 0x000fc8000fffe03f */
[----:B------:R-:W-:-:S04]  /*14d0*/  UISETP.NE.AND UP0, UPT, UR6, 0x3, UPT ;  /* 0x000000030600788c */ /* 0x000fc8000bf05270 */
[----:B------:R-:W-:Y:S02]  /*14e0*/  USEL UR7, URZ, 0x1, UP0 ;  /* 0x000000013f077887 */ /* 0x000fe40008000000 */
[----:B------:R-:W-:Y:S02]  /*14f0*/  USEL UR6, UR6, URZ, UP0 ;  /* 0x0000003f06067287 */ /* 0x000fe40008000000 */
[----:B------:R-:W-:-:S06]  /*1500*/  ULOP3.LUT UR7, UR38, UR7, URZ, 0x3c, !UPT ;  /* 0x0000000726077292 */ /* 0x000fcc000f8e3c3f */
[----:B01----:R-:W-:Y:S01]  /*1510*/  IMAD.U32 R5, RZ, RZ, UR7 ;  /* 0x00000007ff057e24 */ /* 0x003fe2000f8e00ff */
[----:B------:R-:W-:-:S06]  /*1520*/  UMOV UR7, UR39 ;  /* 0x0000002700077c82 */ /* 0x000fcc0008000000 */
.L_x_25:
[----:B01----:R-:W-:Y:S05]  /*1530*/  @!P0 BRA `(.L_x_19) ;  /* 0x0000000000048947 */ /* 0x003fea0003800000 */
[----:B------:R-:W-:Y:S01]  /*1540*/  BPT.TRAP 0x1 ;  /* 0x000000040000795c */ /* 0x000fe20000300000 */
.L_x_19:
[----:B------:R-:W0:Y:S01]  /*1550*/  S2UR UR9, SR_CgaCtaId ;  /* 0x00000000000979c3 */ /* 0x000e220000008800 */
[----:B------:R-:W-:Y:S01]  /*1560*/  UMOV UR8, 0x400 ;  /* 0x0000040000087882 */ /* 0x000fe20000000000 */
[----:B------:R-:W-:Y:S01]  /*1570*/  SHF.L.U32 R3, R5, 0x1f, RZ ;  /* 0x0000001f05037819 */ /* 0x000fe200000006ff */
[----:B0-----:R-:W-:-:S04]  /*1580*/  ULEA UR14, UR9, UR8, 0x18 ;  /* 0x00000008090e7291 */ /* 0x001fc8000f8ec03f */
[----:B------:R-:W-:-:S09]  /*1590*/  ULEA UR8, UR6, UR14, 0x3 ;  /* 0x0000000e06087291 */ /* 0x000fd2000f8e183f */
[----:B------:R0:W1:Y:S01]  /*15a0*/  SYNCS.PHASECHK.TRANS64.TRYWAIT P1, [UR8], R3 ;  /* 0x00000003ff0075a7 */ /* 0x0000620008020148 */
[----:B------:R-:W-:Y:S05]  /*15b0*/  @!P0 BRA `(.L_x_20) ;  /* 0x0000000000048947 */ /* 0x000fea0003800000 */
[----:B------:R-:W-:Y:S01]  /*15c0*/  BPT.TRAP 0x1 ;  /* 0x000000040000795c */ /* 0x000fe20000300000 */
.L_x_20:
[----:B-1----:R-:W-:Y:S05]  /*15d0*/  @P1 BRA `(.L_x_21) ;  /* 0x0000000000081947 */ /* 0x002fea0003800000 */
[----:B------:R-:W1:Y:S02]  /*15e0*/  SYNCS.PHASECHK.TRANS64.TRYWAIT P1, [UR8], R3 ;  /* 0x00000003ff0075a7 */ /* 0x000e640008020148 */
[----:B-1----:R-:W-:Y:S05]  /*15f0*/  @!P1 BRA `(.L_x_22) ;  /* 0x0000009c00d09947 */ /* 0x002fea0003800000 */
.L_x_21:
[----:B------:R-:W-:Y:S01]  /*1600*/  ULEA UR12, UR6, UR4, 0xa ;  /* 0x00000004060c7291 */ /* 0x000fe2000f8e503f */
[----:B------:R-:W-:Y:S01]  /*1610*/  WARPGROUP.ARRIVE ;  /* 0x00000000000079c5 */ /* 0x000fe20000000000 */
[----:B------:R-:W-:Y:S01]  /*1620*/  ULEA UR13, UR6, UR5, 0xb ;  /* 0x00000005060d7291 */ /* 0x000fe2000f8e583f */
[----:B------:R-:W-:Y:S01]  /*1630*/  UMOV UR9, 0x40000040 ;  /* 0x4000004000097882 */ /* 0x000fe20000000000 */
[----:B------:R-:W-:-:S03]  /*1640*/  UMOV UR11, 0x40000040 ;  /* 0x40000040000b7882 */ /* 0x000fc60000000000 */
[----:B------:R-:W-:Y:S02]  /*1650*/  UMOV UR8, UR12 ;  /* 0x0000000c00087c82 */ /* 0x000fe40008000000 */
[----:B------:R-:W-:Y:S02]  /*1660*/  UMOV UR10, UR13 ;  /* 0x0000000d000a7c82 */ /* 0x000fe40008000000 */
[----:B------:R-:W-:Y:S01]  /*1670*/  HGMMA.64x256x8.F32.TF32 R24, gdesc[UR8], R24, gsb0 ;  /* 0x07e00000081879f0 */ /* 0x000fe20008002818 */
        /* <DEDUP_REMOVED lines=26> */
[----:B------:R-:W-:Y:S01]  /*1820*/  BPT.TRAP 0x1 ;  /* 0x000000040000795c */ /* 0x000fe20000300000 */
.L_x_23:
[----:B------:R-:W-:Y:S01]  /*1830*/  ULEA UR8, UR7, UR14, 0x3 ;  /* 0x0000000e07087291 */ /* 0x000fe2000f8e183f */
[----:B------:R-:W-:-:S03]  /*1840*/  ISETP.GT.U32.AND P1, PT, R19, 0x1, PT ;  /* 0x000000011300780c */ /* 0x000fc60003f24070 */
[----:B------:R-:W-:-:S04]  /*1850*/  UIADD3 UR8, UR8, 0x18, URZ ;  /* 0x0000001808087890 */ /* 0x000fc8000fffe03f */
[----:B------:R-:W-:-:S09]  /*1860*/  UPRMT UR8, URZ, 0x654, UR8 ;  /* 0x000006543f087896 */ /* 0x000fd20008000008 */
[----:B------:R-:W-:Y:S01]  /*1870*/  SYNCS.ARRIVE.TRANS64.RED.A1T0 RZ, [UR8], RZ ;  /* 0x000000ffffff79a7 */ /* 0x000fe20008100408 */
[----:B------:R-:W-:Y:S05]  /*1880*/  @P1 BRA `(.L_x_24) ;  /* 0x0000000000041947 */ /* 0x000fea0003800000 */
[----:B------:R-:W-:Y:S01]  /*1890*/  BPT.TRAP 0x1 ;  /* 0x000000040000795c */ /* 0x000fe20000300000 */
.L_x_24:
[----:B------:R-:W-:Y:S01]  /*18a0*/  UIADD3 UR6, UR6, 0x1, URZ ;  /* 0x0000000106067890 */ /* 0x000fe2000fffe03f */
[C---:B------:R-:W-:Y:S01]  /*18b0*/  ISETP.GT.AND P1, PT, R0.reuse, 0x1, PT ;  /* 0x000000010000780c */ /* 0x040fe20003f24270 */
[----:B------:R-:W-:Y:S01]  /*18c0*/  UIADD3 UR7, UR7, 0x1, URZ ;  /* 0x0000000107077890 */ /* 0x000fe2000fffe03f */
[----:B------:R-:W-:Y:S01]  /*18d0*/  VIADD R0, R0, 0xffffffff ;  /* 0xffffffff00007836 */ /* 0x000fe20000000000 */
[----:B------:R-:W-:Y:S02]  /*18e0*/  UISETP.NE.AND UP0, UPT, UR6, 0x3, UPT ;  /* 0x000000030600788c */ /* 0x000fe4000bf05270 */
[----:B------:R-:W-:Y:S02]  /*18f0*/  UISETP.NE.AND UP1, UPT, UR7, 0x3, UPT ;  /* 0x000000030700788c */ /* 0x000fe4000bf25270 */
[----:B------:R-:W-:Y:S02]  /*1900*/  USEL UR8, URZ, 0x1, UP0 ;  /* 0x000000013f087887 */ /* 0x000fe40008000000 */
[----:B------:R-:W-:-:S02]  /*1910*/  USEL UR6, UR6, URZ, UP0 ;  /* 0x0000003f06067287 */ /* 0x000fc40008000000 */
[----:B------:R-:W-:Y:S02]  /*1920*/  USEL UR7, UR7, URZ, UP1 ;  /* 0x0000003f07077287 */ /* 0x000fe40008800000 */
[----:B------:R-:W-:Y:S01]  /*1930*/  LOP3.LUT R5, R5, UR8, RZ, 0x3c, !PT ;  /* 0x0000000805057c12 */ /* 0x000fe2000f8e3cff */
[----:B------:R-:W-:Y:S09]  /*1940*/  @P1 BRA `(.L_x_25) ;  /* 0xfffffff800f81947 */ /* 0x000ff2000383ffff */
.L_x_18:
[----:B------:R-:W2:Y:S02]  /*1950*/  LDC R0, c[0x0][0x28c] ;  /* 0x0000a300ff007b82 */ /* 0x000ea40000000800 */
[----:B--2---:R-:W-:-:S13]  /*1960*/  ISETP.GE.AND P1, PT, R0, 0x1, PT ;  /* 0x000000010000780c */ /* 0x004fda0003f26270 */
[----:B------:R-:W-:Y:S05]  /*1970*/  @!P1 BRA `(.L_x_26) ;  /* 0x0000000000489947 */ /* 0x000fea0003800000 */
[----:B------:R-:W-:Y:S05]  /*1980*/  @!P0 BRA `(.L_x_27) ;  /* 0x0000000000048947 */ /* 0x000fea0003800000 */
[----:B------:R-:W-:Y:S01]  /*1990*/  BPT.TRAP 0x1 ;  /* 0x000000040000795c */ /* 0x000fe20000300000 */
.L_x_27:
[----:B------:R-:W2:Y:S01]  /*19a0*/  S2UR UR7, SR_CgaCtaId ;  /* 0x00000000000779c3 */ /* 0x000ea20000008800 */
[----:B------:R-:W-:Y:S01]  /*19b0*/  UISETP.LT.AND UP0, UPT, UR40, 0x1, UPT ;  /* 0x000000012800788c */ /* 0x000fe2000bf01270 */
[----:B------:R-:W-:-:S03]  /*19c0*/  ISETP.GT.U32.AND P0, PT, R19, 0x1, PT ;  /* 0x000000011300780c */ /* 0x000fc60003f04070 */
[----:B------:R-:W-:-:S04]  /*19d0*/  USEL UR6, UR40, 0x1, UP0 ;  /* 0x0000000128067887 */ /* 0x000fc80008000000 */
[----:B------:R-:W-:-:S04]  /*19e0*/  UIADD3 UR6, UR39, UR40, -UR6 ;  /* 0x0000002827067290 */ /* 0x000fc8000fffe806 */
[----:B------:R-:W-:-:S04]  /*19f0*/  UIMAD.WIDE.U32 UR4, UR6, -0x55555555, URZ ;  /* 0xaaaaaaab060478a5 */ /* 0x000fc8000f8e003f */
[----:B------:R-:W-:-:S03]  /*1a00*/  USHF.R.U32.HI UR4, URZ, 0x1, UR5 ;  /* 0x000000013f047899 */ /* 0x000fc60008011605 */
[----:B------:R-:W-:Y:S01]  /*1a10*/  UMOV UR5, 0x400 ;  /* 0x0000040000057882 */ /* 0x000fe20000000000 */
[----:B------:R-:W-:Y:S02]  /*1a20*/  UIMAD UR6, UR4, -0x3, UR6 ;  /* 0xfffffffd040678a4 */ /* 0x000fe4000f8e0206 */
[----:B--2---:R-:W-:-:S04]  /*1a30*/  ULEA UR5, UR7, UR5, 0x18 ;  /* 0x0000000507057291 */ /* 0x004fc8000f8ec03f */
[----:B------:R-:W-:-:S04]  /*1a40*/  ULEA UR6, UR6, UR5, 0x3 ;  /* 0x0000000506067291 */ /* 0x000fc8000f8e183f */
[----:B------:R-:W-:-:S04]  /*1a50*/  UIADD3 UR6, UR6, 0x18, URZ ;  /* 0x0000001806067890 */ /* 0x000fc8000fffe03f */
[----:B------:R-:W-:-:S09]  /*1a60*/  UPRMT UR6, URZ, 0x654, UR6 ;  /* 0x000006543f067896 */ /* 0x000fd20008000006 */
[----:B------:R-:W-:Y:S01]  /*1a70*/  SYNCS.ARRIVE.TRANS64.RED.A1T0 RZ, [UR6], RZ ;  /* 0x000000ffffff79a7 */ /* 0x000fe20008100406 */
[----:B------:R-:W-:Y:S05]  /*1a80*/  @P0 BRA `(.L_x_26) ;  /* 0x0000000000040947 */ /* 0x000fea0003800000 */
[----:B------:R-:W-:Y:S01]  /*1a90*/  BPT.TRAP 0x1 ;  /* 0x000000040000795c */ /* 0x000fe20000300000 */
.L_x_26:
[----:B------:R-:W2:Y:S01]  /*1aa0*/  LDC R7, c[0x0][0x288] ;  /* 0x0000a200ff077b82 */ /* 0x000ea20000000800 */
[----:B01----:R-:W-:Y:S01]  /*1ab0*/  SHF.R.U32.HI R3, RZ, 0x2, R18 ;  /* 0x00000002ff037819 */ /* 0x003fe20000011612 */
[----:B------:R-:W-:Y:S01]  /*1ac0*/  UIADD3 UR39, UR40, UR39, URZ ;  /* 0x0000002728277290 */ /* 0x000fe2000fffe03f */
[C---:B------:R-:W-:Y:S01]  /*1ad0*/  LOP3.LUT R4, R18.reuse, 0x60, RZ, 0xc0, !PT ;  /* 0x0000006012047812 */ /* 0x040fe200078ec0ff */
[----:B------:R-:W-:Y:S01]  /*1ae0*/  ULDC UR7, c[0x0][0x284] ;  /* 0x0000a10000077ab9 */ /* 0x000fe20000000800 */
[----:B------:R-:W-:Y:S01]  /*1af0*/  LOP3.LUT R3, R3, 0x7, RZ, 0xc0, !PT ;  /* 0x0000000703037812 */ /* 0x000fe200078ec0ff */
[----:B------:R-:W-:Y:S01]  /*1b00*/  UISETP.GT.U32.AND UP0, UPT, UR39, 0x2, UPT ;  /* 0x000000022700788c */ /* 0x000fe2000bf04070 */
[----:B------:R-:W-:Y:S01]  /*1b10*/  SHF.R.U32.HI R10, RZ, 0x1, R4 ;  /* 0x00000001ff0a7819 */ /* 0x000fe20000011604 */
[----:B------:R-:W-:Y:S01]  /*1b20*/  IMAD.SHL.U32 R4, R18, 0x2, RZ ;  /* 0x0000000212047824 */ /* 0x000fe200078e00ff */
[----:B------:R-:W-:Y:S01]  /*1b30*/  LOP3.LUT R0, R22, 0x1, RZ, 0xc0, !PT ;  /* 0x0000000116007812 */ /* 0x000fe200078ec0ff */
[----:B------:R-:W-:Y:S01]  /*1b40*/  UISETP.LT.U32.AND UP0, UPT, UR40, 0x3, UP0 ;  /* 0x000000032800788c */ /* 0x000fe20008701070 */
[----:B------:R-:W-:Y:S01]  /*1b50*/  IADD3 R5, RZ, -R10, -R3 ;  /* 0x8000000aff057210 */ /* 0x000fe20007ffe803 */
[----:B------:R-:W-:Y:S01]  /*1b60*/  UISETP.GE.U32.AND UP1, UPT, UR40, 0x3, UPT ;  /* 0x000000032800788c */ /* 0x000fe2000bf26070 */
[----:B------:R-:W-:Y:S01]  /*1b70*/  LOP3.LUT R9, R4, 0x6, RZ, 0xc0, !PT ;  /* 0x0000000604097812 */ /* 0x000fe200078ec0ff */
[C---:B------:R-:W-:Y:S01]  /*1b80*/  IMAD.SHL.U32 R6, R0.reuse, 0x40, RZ ;  /* 0x0000004000067824 */ /* 0x040fe200078e00ff */
[----:B------:R-:W-:Y:S01]  /*1b90*/  SHF.R.S32.HI R21, RZ, 0x1f, R23 ;  /* 0x0000001fff157819 */ /* 0x000fe20000011417 */
[----:B------:R-:W-:Y:S01]  /*1ba0*/  IMAD R11, R0, -0x40, R5 ;  /* 0xffffffc0000b7824 */ /* 0x000fe200078e0205 */
[----:B------:R-:W-:Y:S01]  /*1bb0*/  LOP3.LUT R0, R18, 0x3, RZ, 0xc0, !PT ;  /* 0x0000000312007812 */ /* 0x000fe200078ec0ff */
[----:B------:R-:W-:Y:S01]  /*1bc0*/  ULDC.64 UR8, c[0x0][0x5d0] ;  /* 0x0001740000087ab9 */ /* 0x000fe20000000a00 */
[----:B------:R-:W-:Y:S01]  /*1bd0*/  PRMT R8, R9, 0x6540, R152 ;  /* 0x0000654009087816 */ /* 0x000fe20000000098 */
[----:B------:R-:W-:Y:S01]  /*1be0*/  IMAD.SHL.U32 R152, R152, 0x100, RZ ;  /* 0x0000010098987824 */ /* 0x000fe200078e00ff */
[----:B------:R-:W-:Y:S01]  /*1bf0*/  UIMAD.WIDE.U32 UR4, UR39, -0x55555555, URZ ;  /* 0xaaaaaaab270478a5 */ /* 0x000fe2000f8e003f */
[----:B------:R-:W-:Y:S01]  /*1c00*/  IMAD R4, R21, UR8, RZ ;  /* 0x0000000815047c24 */ /* 0x000fe2000f8e02ff */
[----:B------:R-:W-:Y:S01]  /*1c10*/  USEL UR6, URZ, 0x1, !UP0 ;  /* 0x000000013f067887 */ /* 0x000fe2000c000000 */
[----:B--2---:R-:W-:Y:S01]  /*1c20*/  IMAD R13, R0, -0x2, R7 ;  /* 0xfffffffe000d7824 */ /* 0x004fe200078e0207 */
[----:B------:R-:W-:Y:S01]  /*1c30*/  ISETP.GE.AND P0, PT, R152, R7, PT ;  /* 0x000000079800720c */ /* 0x000fe20003f06270 */
[C---:B------:R-:W-:Y:S01]  /*1c40*/  IMAD.SHL.U32 R0, R153.reuse, 0x80, RZ ;  /* 0x0000008099007824 */ /* 0x040fe200078e00ff */
[----:B------:R-:W-:Y:S01]  /*1c50*/  SHF.R.S32.HI R9, RZ, 0x1f, R8 ;  /* 0x0000001fff097819 */ /* 0x000fe20000011408 */
[----:B------:R-:W-:Y:S01]  /*1c60*/  USHF.R.U32.HI UR4, URZ, 0x1, UR5 ;  /* 0x000000013f047899 */ /* 0x000fe20008011605 */
[----:B------:R-:W-:Y:S01]  /*1c70*/  LOP3.LUT R3, R6, 0x40, R3, 0xe2, !PT ;  /* 0x0000004006037812 */ /* 0x000fe200078ee203 */
[----:B------:R-:W-:Y:S01]  /*1c80*/  ULOP3.LUT UR38, UR38, UR6, URZ, 0x3c, !UPT ;  /* 0x0000000626267292 */ /* 0x000fe2000f8e3c3f */
[C---:B------:R-:W-:Y:S01]  /*1c90*/  ISETP.GE.OR P0, PT, R0.reuse, UR7, P0 ;  /* 0x0000000700007c0c */ /* 0x040fe20008706670 */
[----:B------:R-:W-:Y:S01]  /*1ca0*/  IMAD.WIDE R6, R153, 0x80, RZ ;  /* 0x0000008099067825 */ /* 0x000fe200078e02ff */
[----:B------:R-:W-:Y:S01]  /*1cb0*/  UIMAD UR39, UR4, -0x3, UR39 ;  /* 0xfffffffd042778a4 */ /* 0x000fe2000f8e0227 */
[----:B------:R-:W-:Y:S01]  /*1cc0*/  IADD3 R0, -R0, UR7, R11 ;  /* 0x0000000700007c10 */ /* 0x000fe2000fffe10b */
[----:B------:R-:W-:Y:S01]  /*1cd0*/  @UP1 ULOP3.LUT UR38, UR38, 0x1, UR4, 0x78, !UPT ;  /* 0x0000000126261892 */ /* 0x000fe2000f8e7804 */
[C---:B------:R-:W-:Y:S01]  /*1ce0*/  IMAD R15, R23.reuse, UR9, R4 ;  /* 0x00000009170f7c24 */ /* 0x040fe2000f8e0204 */
[----:B------:R-:W-:Y:S01]  /*1cf0*/  LOP3.LUT R169, R6, R3, R10, 0xfe, !PT ;  /* 0x0000000306a97212 */ /* 0x000fe200078efe0a */
[----:B------:R-:W-:-:S04]  /*1d00*/  IMAD.WIDE.U32 R4, R23, UR8, R8 ;  /* 0x0000000817047c25 */ /* 0x000fc8000f8e0008 */
[----:B------:R-:W-:Y:S02]  /*1d10*/  IMAD.IADD R5, R5, 0x1, R15 ;  /* 0x0000000105057824 */ /* 0x000fe400078e020f */
[----:B------:R-:W-:Y:S02]  /*1d20*/  IMAD.IADD R3, R13, 0x1, -R152 ;  /* 0x000000010d037824 */ /* 0x000fe400078e0a98 */
[----:B------:R-:W-:Y:S01]  /*1d30*/  IMAD.MOV.U32 R153, RZ, RZ, -0x1 ;  /* 0xffffffffff997424 */ /* 0x000fe200078e00ff */
[----:B------:R-:W-:Y:S06]  /*1d40*/  @P0 BRA `(.L_x_28) ;  /* 0x0000007800d80947 */ /* 0x000fec0003800000 */
[----:B------:R-:W0:Y:S01]  /*1d50*/  LDC.64 R10, c[0x0][0x5c8] ;  /* 0x00017200ff0a7b82 */ /* 0x000e220000000a00 */
[----:B-----5:R-:W-:Y:S01]  /*1d60*/  FSETP.NEU.AND P0, PT, R155, RZ, PT ;  /* 0x000000ff9b00720b */ /* 0x020fe20003f0d000 */
[----:B------:R-:W-:Y:S01]  /*1d70*/  BSSY B0, `(.L_x_28) ;  /* 0x00007b3000007945 */ /* 0x000fe20003800000 */
[----:B------:R-:W-:-:S04]  /*1d80*/  ISETP.GT.AND P1, PT, R3, RZ, PT ;  /* 0x000000ff0300720c */ /* 0x000fc80003f24270 */
[----:B------:R-:W-:Y:S01]  /*1d90*/  ISETP.GT.AND P2, PT, R0, RZ, P1 ;  /* 0x000000ff0000720c */ /* 0x000fe20000f44270 */
[-C--:B0-----:R-:W-:Y:S02]  /*1da0*/  IMAD R12, R7, R10.reuse, RZ ;  /* 0x0000000a070c7224 */ /* 0x081fe400078e02ff */
[----:B------:R-:W-:-:S04]  /*1db0*/  IMAD.WIDE.U32 R162, R169, R10, R4 ;  /* 0x0000000aa9a27225 */ /* 0x000fc800078e0004 */
[----:B------:R-:W-:-:S04]  /*1dc0*/  IMAD R5, R169, R11, R12 ;  /* 0x0000000ba9057224 */ /* 0x000fc800078e020c */
[----:B------:R-:W-:Y:S01]  /*1dd0*/  IMAD.IADD R171, R163, 0x1, R5 ;  /* 0x00000001a3ab7824 */ /* 0x000fe200078e0205 */
[----:B------:R-:W-:Y:S06]  /*1de0*/  @!P0 BRA `(.L_x_29) ;  /* 0x0000005400948947 */ /* 0x000fec0003800000 */
[----:B------:R-:W0:Y:S01]  /*1df0*/  LDC.64 R14, c[0x0][0x5b8] ;  /* 0x00016e00ff0e7b82 */ /* 0x000e220000000a00 */
[----:B------:R-:W-:-:S07]  /*1e00*/  ULDC.64 UR4, c[0x0][0x5c0] ;  /* 0x0001700000047ab9 */ /* 0x000fce0000000a00 */
[----:B------:R-:W1:Y:S08]  /*1e10*/  LDC.64 R166, c[0x0][0x5b0] ;  /* 0x00016c00ffa67b82 */ /* 0x000e700000000a00 */
[----:B------:R-:W2:Y:S01]  /*1e20*/  LDC.64 R12, c[0x0][0x5a8] ;  /* 0x00016a00ff0c7b82 */ /* 0x000ea20000000a00 */
[-C--:B0-----:R-:W-:Y:S02]  /*1e30*/  IMAD R4, R21, R14.reuse, RZ ;  /* 0x0000000e15047224 */ /* 0x081fe400078e02ff */
[----:B------:R-:W-:-:S04]  /*1e40*/  IMAD.WIDE.U32 R164, R23, R14, R8 ;  /* 0x0000000e17a47225 */ /* 0x000fc800078e0008 */
[----:B------:R-:W-:Y:S02]  /*1e50*/  IMAD R161, R23, R15, R4 ;  /* 0x0000000f17a17224 */ /* 0x000fe400078e0204 */
[-C--:B-1----:R-:W-:Y:S02]  /*1e60*/  IMAD R6, R7, R166.reuse, RZ ;  /* 0x000000a607067224 */ /* 0x082fe400078e02ff */
[----:B------:R-:W-:Y:S02]  /*1e70*/  IMAD.IADD R21, R165, 0x1, R161 ;  /* 0x00000001a5157824 */ /* 0x000fe400078e02a1 */
[----:B------:R-:W-:Y:S02]  /*1e80*/  IMAD.MOV.U32 R20, RZ, RZ, R164 ;  /* 0x000000ffff147224 */ /* 0x000fe400078e00a4 */
[C---:B------:R-:W-:Y:S02]  /*1e90*/  IMAD R163, R169.reuse, R167, R6 ;  /* 0x000000a7a9a37224 */ /* 0x040fe400078e0206 */
[----:B------:R-:W-:-:S04]  /*1ea0*/  IMAD.WIDE.U32 R4, R169, R166, R20 ;  /* 0x000000a6a9047225 */ /* 0x000fc800078e0014 */
[----:B------:R-:W-:Y:S01]  /*1eb0*/  IMAD.IADD R5, R5, 0x1, R163 ;  /* 0x0000000105057824 */ /* 0x000fe200078e02a3 */
[----:B--2---:R-:W-:-:S04]  /*1ec0*/  LEA R6, P0, R4, R12, 0x2 ;  /* 0x0000000c04067211 */ /* 0x004fc800078010ff */
[----:B------:R-:W-:-:S05]  /*1ed0*/  LEA.HI.X R7, R4, R13, R5, 0x2, P0 ;  /* 0x0000000d04077211 */ /* 0x000fca00000f1405 */
[----:B------:R0:W2:Y:S01]  /*1ee0*/  @P2 LDG.E.LTC128B R15, desc[UR36][R6.64] ;  /* 0x00000024060f2981 */ /* 0x0000a2000c1e1920 */
[----:B------:R-:W-:Y:S01]  /*1ef0*/  IMAD.WIDE.U32 R4, R169, R166, R8 ;  /* 0x000000a6a9047225 */ /* 0x000fe200078e0008 */
[----:B------:R-:W-:Y:S01]  /*1f00*/  ISETP.GT.AND P0, PT, R3, 0x1, PT ;  /* 0x000000010300780c */ /* 0x000fe20003f04270 */
[----:B------:R-:W-:Y:S02]  /*1f10*/  BSSY B1, `(.L_x_30) ;  /* 0x0000013000017945 */ /* 0x000fe40003800000 */
[----:B------:R-:W-:Y:S02]  /*1f20*/  IMAD.IADD R5, R163, 0x1, R5 ;  /* 0x00000001a3057824 */ /* 0x000fe400078e0205 */
[----:B------:R-:W-:Y:S02]  /*1f30*/  IMAD.SHL.U32 R158, R166, 0x8, RZ ;  /* 0x00000008a69e7824 */ /* 0x000fe400078e00ff */
[----:B------:R-:W-:Y:S01]  /*1f40*/  IMAD.WIDE.U32 R156, R23, R14, R4 ;  /* 0x0000000e179c7225 */ /* 0x000fe200078e0004 */
[----:B------:R-:W-:-:S03]  /*1f50*/  LEA R4, P3, R162, UR4, 0x2 ;  /* 0x00000004a2047c11 */ /* 0x000fc6000f8610ff */
[----:B0-----:R-:W-:Y:S01]  /*1f60*/  IMAD.IADD R7, R161, 0x1, R157 ;  /* 0x00000001a1077824 */ /* 0x001fe200078e029d */
[----:B------:R-:W-:Y:S02]  /*1f70*/  LEA.HI.X R5, R162, UR5, R171, 0x2, P3 ;  /* 0x00000005a2057c11 */ /* 0x000fe400098f14ab */
[----:B------:R-:W-:Y:S02]  /*1f80*/  ISETP.GT.AND P3, PT, R0, RZ, P0 ;  /* 0x000000ff0000720c */ /* 0x000fe40000764270 */
[----:B------:R-:W-:-:S04]  /*1f90*/  LEA R6, P4, R156, R12, 0x2 ;  /* 0x0000000c9c067211 */ /* 0x000fc800078810ff */
[----:B------:R-:W-:Y:S02]  /*1fa0*/  LEA.HI.X R7, R156, R13, R7, 0x2, P4 ;  /* 0x0000000d9c077211 */ /* 0x000fe400020f1407 */
[----:B--2---:R-:W-:-:S05]  /*1fb0*/  LOP3.LUT R152, R15, 0xffffe000, RZ, 0xc0, !PT ;  /* 0xffffe0000f987812 */ /* 0x004fca00078ec0ff */
[----:B------:R-:W-:-:S04]  /*1fc0*/  FMUL R159, R152, R155 ;  /* 0x0000009b989f7220 */ /* 0x000fc80000400000 */
[----:B------:R-:W-:Y:S01]  /*1fd0*/  FFMA R173, R24, R154, R159 ;  /* 0x0000009a18ad7223 */ /* 0x000fe2000000009f */
[----:B------:R-:W-:-:S04]  /*1fe0*/  SHF.L.U64.HI R159, R166, 0x3, R167 ;  /* 0x00000003a69f7819 */ /* 0x000fc800000102a7 */
[----:B------:R-:W-:Y:S01]  /*1ff0*/  F2FP.TF32.F32.PACK_B R173, R173 ;  /* 0x000000adffad723e */ /* 0x000fe200024050ff */
[----:B------:R-:W-:-:S04]  /*2000*/  IMAD.WIDE.U32 R158, R169, R166, R158 ;  /* 0x000000a6a99e7225 */ /* 0x000fc800078e009e */
[----:B------:R0:W-:Y:S01]  /*2010*/  @P2 STG.E desc[UR36][R4.64], R173 ;  /* 0x000000ad04002986 */ /* 0x0001e2000c101924 */
[----:B------:R-:W-:Y:S05]  /*2020*/  @!P3 BRA `(.L_x_31) ;  /* 0x000000000004b947 */ /* 0x000fea0003800000 */
[----:B------:R1:W5:Y:S02]  /*2030*/  LDG.E.LTC128B R15, desc[UR36][R6.64+0x4] ;  /* 0x00000424060f7981 */ /* 0x000364000c1e1920 */
.L_x_31:
[----:B------:R-:W-:Y:S05]  /*2040*/  BSYNC B1 ;  /* 0x0000000000017941 */ /* 0x000fea0003800000 */
.L_x_30:
[----:B-----5:R-:W-:Y:S01]  /*2050*/  LOP3.LUT R20, R15, 0xffffe000, RZ, 0xc0, !PT ;  /* 0xffffe0000f147812 */ /* 0x020fe200078ec0ff */
[----:B------:R-:W-:Y:S01]  /*2060*/  IMAD.IADD R163, R163, 0x1, R159 ;  /* 0x00000001a3a37824 */ /* 0x000fe200078e029f */
[----:B------:R-:W-:Y:S01]  /*2070*/  IADD3 R164, P2, R164, R158, RZ ;  /* 0x0000009ea4a47210 */ /* 0x000fe20007f5e0ff */
[----:B------:R-:W-:Y:S01]  /*2080*/  IMAD.MOV.U32 R152, RZ, RZ, R15 ;  /* 0x000000ffff987224 */ /* 0x000fe200078e000f */
[----:B------:R-:W-:Y:S01]  /*2090*/  ISETP.GT.AND P1, PT, R0, 0x8, P1 ;  /* 0x000000080000780c */ /* 0x000fe20000f24270 */
[----:B------:R-:W-:Y:S02]  /*20a0*/  FMUL R20, R20, R155 ;  /* 0x0000009b14147220 */ /* 0x000fe40000400000 */
[----:B------:R-:W-:Y:S02]  /*20b0*/  IMAD.X R21, R163, 0x1, R21, P2 ;  /* 0x00000001a3157824 */ /* 0x000fe400010e0615 */
[----:B------:R-:W-:Y:S01]  /*20c0*/  FFMA R157, R25, R154, R20 ;  /* 0x0000009a199d7223 */ /* 0x000fe20000000014 */
[----:B------:R-:W-:-:S04]  /*20d0*/  LEA R20, P2, R164, R12, 0x2 ;  /* 0x0000000ca4147211 */ /* 0x000fc800078410ff */
[----:B------:R-:W-:Y:S02]  /*20e0*/  F2FP.TF32.F32.PACK_B R157, R157 ;  /* 0x0000009dff9d723e */ /* 0x000fe400024050ff */
[----:B------:R-:W-:-:S03]  /*20f0*/  LEA.HI.X R21, R164, R13, R21, 0x2, P2 ;  /* 0x0000000da4157211 */ /* 0x000fc600010f1415 */
[----:B------:R2:W-:Y:S04]  /*2100*/  @P3 STG.E desc[UR36][R4.64+0x4], R157 ;  /* 0x0000049d04003986 */ /* 0x0005e8000c101924 */
[----:B------:R-:W3:Y:S01]  /*2110*/  @P1 LDG.E.LTC128B R152, desc[UR36][R20.64] ;  /* 0x0000002414981981 */ /* 0x000ee2000c1e1920 */
[----:B------:R-:W-:Y:S01]  /*2120*/  IADD3 R8, P2, R8, R158, RZ ;  /* 0x0000009e08087210 */ /* 0x000fe20007f5e0ff */
[----:B------:R-:W-:Y:S01]  /*2130*/  BSSY B1, `(.L_x_32) ;  /* 0x0000011000017945 */ /* 0x000fe20003800000 */
[----:B------:R-:W-:Y:S02]  /*2140*/  SHF.L.U64.HI R11, R10, 0x5, R11 ;  /* 0x000000050a0b7819 */ /* 0x000fe4000001020b */
[----:B------:R-:W-:Y:S01]  /*2150*/  ISETP.GT.AND P0, PT, R0, 0x8, P0 ;  /* 0x000000080000780c */ /* 0x000fe20000704270 */
[----:B------:R-:W-:Y:S01]  /*2160*/  IMAD.X R9, R9, 0x1, R163, P2 ;  /* 0x0000000109097824 */ /* 0x000fe200010e06a3 */
[----:B------:R-:W-:Y:S01]  /*2170*/  LEA R10, P2, R10, R4, 0x5 ;  /* 0x000000040a0a7211 */ /* 0x000fe200078428ff */
[----:B------:R-:W-:-:S04]  /*2180*/  IMAD.WIDE.U32 R14, R23, R14, R8 ;  /* 0x0000000e170e7225 */ /* 0x000fc800078e0008 */
[----:B------:R-:W-:Y:S01]  /*2190*/  IMAD.X R11, R11, 0x1, R5, P2 ;  /* 0x000000010b0b7824 */ /* 0x000fe200010e0605 */
[----:B------:R-:W-:Y:S01]  /*21a0*/  LEA R8, P3, R14, R12, 0x2 ;  /* 0x0000000c0e087211 */ /* 0x000fe200078610ff */
[----:B------:R-:W-:-:S05]  /*21b0*/  IMAD.IADD R9, R161, 0x1, R15 ;  /* 0x00000001a1097824 */ /* 0x000fca00078e020f */
[----:B------:R-:W-:Y:S02]  /*21c0*/  LEA.HI.X R9, R14, R13, R9, 0x2, P3 ;  /* 0x0000000d0e097211 */ /* 0x000fe400018f1409 */
[----:B---3--:R-:W-:-:S05]  /*21d0*/  LOP3.LUT R24, R152, 0xffffe000, RZ, 0xc0, !PT ;  /* 0xffffe00098187812 */ /* 0x008fca00078ec0ff */
[----:B------:R-:W-:-:S04]  /*21e0*/  FMUL R25, R24, R155 ;  /* 0x0000009b18197220 */ /* 0x000fc80000400000 */
[----:B------:R-:W-:-:S05]  /*21f0*/  FFMA R25, R26, R154, R25 ;  /* 0x0000009a1a197223 */ /* 0x000fca0000000019 */
[----:B------:R-:W-:-:S05]  /*2200*/  F2FP.TF32.F32.PACK_B R25, R25 ;  /* 0x00000019ff19723e */ /* 0x000fca00024050ff */
[----:B------:R2:W-:Y:S01]  /*2210*/  @P1 STG.E desc[UR36][R10.64], R25 ;  /* 0x000000190a001986 */ /* 0x0005e2000c101924 */
[----:B------:R-:W-:Y:S05]  /*2220*/  @!P0 BRA `(.L_x_33) ;  /* 0x0000000000048947 */ /* 0x000fea0003800000 */
[----:B------:R3:W5:Y:S02]  /*2230*/  LDG.E.LTC128B R152, desc[UR36][R8.64+0x4] ;  /* 0x0000042408987981 */ /* 0x000764000c1e1920 */
.L_x_33:
[----:B------:R-:W-:Y:S05]  /*2240*/  BSYNC B1 ;  /* 0x0000000000017941 */ /* 0x000fea0003800000 */
.L_x_32:
[----:B-----5:R-:W-:Y:S01]  /*2250*/  LOP3.LUT R12, R152, 0xffffe000, RZ, 0xc0, !PT ;  /* 0xffffe000980c7812 */ /* 0x020fe200078ec0ff */
[----:B------:R-:W-:Y:S01]  /*2260*/  BSSY B1, `(.L_x_34) ;  /* 0x0000009000017945 */ /* 0x000fe20003800000 */
[----:B------:R-:W-:-:S03]  /*2270*/  ISETP.GT.AND P1, PT, R3, 0x8, PT ;  /* 0x000000080300780c */ /* 0x000fc60003f24270 */
[----:B------:R-:W-:Y:S01]  /*2280*/  FMUL R12, R12, R155 ;  /* 0x0000009b0c0c7220 */ /* 0x000fe20000400000 */
[----:B------:R-:W-:-:S03]  /*2290*/  ISETP.GT.AND P2, PT, R0, RZ, P1 ;  /* 0x000000ff0000720c */ /* 0x000fc60000f44270 */
[----:B------:R-:W-:-:S05]  /*22a0*/  FFMA R27, R27, R154, R12 ;  /* 0x0000009a1b1b7223 */ /* 0x000fca000000000c */
[----:B------:R-:W-:-:S05]  /*22b0*/  F2FP.TF32.F32.PACK_B R27, R27 ;  /* 0x0000001bff1b723e */ /* 0x000fca00024050ff */
[----:B------:R4:W-:Y:S01]  /*22c0*/  @P0 STG.E desc[UR36][R10.64+0x4], R27 ;  /* 0x0000041b0a000986 */ /* 0x0009e2000c101924 */
[----:B------:R-:W-:Y:S05]  /*22d0*/  @!P2 BRA `(.L_x_35) ;  /* 0x000000000004a947 */ /* 0x000fea0003800000 */
[----:B------:R0:W5:Y:S02]  /*22e0*/  LDG.E.LTC128B R152, desc[UR36][R6.64+0x20] ;  /* 0x0000202406987981 */ /* 0x000164000c1e1920 */
.L_x_35:
[----:B------:R-:W-:Y:S05]  /*22f0*/  BSYNC B1 ;  /* 0x0000000000017941 */ /* 0x000fea0003800000 */
.L_x_34:
        /* <DEDUP_REMOVED lines=10> */
.L_x_37:
[----:B------:R-:W-:Y:S05]  /*23a0*/  BSYNC B1 ;  /* 0x0000000000017941 */ /* 0x000fea0003800000 */
.L_x_36:
[----:B-----5:R-:W-:Y:S01]  /*23b0*/  LOP3.LUT R12, R152, 0xffffe000, RZ, 0xc0, !PT ;  /* 0xffffe000980c7812 */ /* 0x020fe200078ec0ff */
[----:B------:R-:W-:Y:S01]  /*23c0*/  BSSY B1, `(.L_x_38) ;  /* 0x0000008000017945 */ /* 0x000fe20003800000 */
[----:B------:R-:W-:-:S03]  /*23d0*/  ISETP.GT.AND P1, PT, R0, 0x8, P1 ;  /* 0x000000080000780c */ /* 0x000fc60000f24270 */
[----:B------:R-:W-:-:S04]  /*23e0*/  FMUL R12, R12, R155 ;  /* 0x0000009b0c0c7220 */ /* 0x000fc80000400000 */
[----:B------:R-:W-:-:S05]  /*23f0*/  FFMA R29, R29, R154, R12 ;  /* 0x0000009a1d1d7223 */ /* 0x000fca000000000c */
[----:B------:R-:W-:-:S05]  /*2400*/  F2FP.TF32.F32.PACK_B R29, R29 ;  /* 0x0000001dff1d723e */ /* 0x000fca00024050ff */
[----:B------:R0:W-:Y:S01]  /*2410*/  @P3 STG.E desc[UR36][R4.64+0x24], R29 ;  /* 0x0000241d04003986 */ /* 0x0001e2000c101924 */
[----:B------:R-:W-:Y:S05]  /*2420*/  @!P1 BRA `(.L_x_39) ;  /* 0x0000000000049947 */ /* 0x000fea0003800000 */
[----:B------:R0:W5:Y:S02]  /*2430*/  LDG.E.LTC128B R152, desc[UR36][R8.64+0x20] ;  /* 0x0000202408987981 */ /* 0x000164000c1e1920 */
.L_x_39:
[----:B------:R-:W-:Y:S05]  /*2440*/  BSYNC B1 ;  /* 0x0000000000017941 */ /* 0x000fea0003800000 */
.L_x_38:
[----:B-----5:R-:W-:Y:S01]  /*2450*/  LOP3.LUT R12, R152, 0xffffe000, RZ, 0xc0, !PT ;  /* 0xffffe000980c7812 */ /* 0x020fe200078ec0ff */
[----:B------:R-:W-:Y:S01]  /*2460*/  BSSY B1, `(.L_x_40) ;  /* 0x0000008000017945 */ /* 0x000fe20003800000 */
[----:B------:R-:W-:-:S03]  /*2470*/  ISETP.GT.AND P0, PT, R0, 0x8, P0 ;  /* 0x000000080000780c */ /* 0x000fc60000704270 */
[----:B0-----:R-:W-:-:S04]  /*2480*/  FMUL R13, R12, R155 ;  /* 0x0000009b0c0d7220 */ /* 0x001fc80000400000 */
[----:B------:R-:W-:-:S05]  /*2490*/  FFMA R13, R30, R154, R13 ;  /* 0x0000009a1e0d7223 */ /* 0x000fca000000000d */
[----:B------:R-:W-:-:S05]  /*24a0*/  F2FP.TF32.F32.PACK_B R13, R13 ;  /* 0x0000000dff0d723e */ /* 0x000fca00024050ff */
[----:B------:R0:W-:Y:S01]  /*24b0*/  @P1 STG.E desc[UR36][R10.64+0x20], R13 ;  /* 0x0000200d0a001986 */ /* 0x0001e2000c101924 */
[----:B------:R-:W-:Y:S05]  /*24c0*/  @!P0 BRA `(.L_x_41) ;  /* 0x0000000000048947 */ /* 0x000fea0003800000 */
[----:B------:R0:W5:Y:S02]  /*24d0*/  LDG.E.LTC128B R152, desc[UR36][R8.64+0x24] ;  /* 0x0000242408987981 */ /* 0x000164000c1e1920 */
.L_x_41:
[----:B------:R-:W-:Y:S05]  /*24e0*/  BSYNC B1 ;  /* 0x0000000000017941 */ /* 0x000fea0003800000 */
.L_x_40:
        /* <DEDUP_REMOVED lines=10> */
.L_x_43:
[----:B------:R-:W-:Y:S05]  /*2590*/  BSYNC B1 ;  /* 0x0000000000017941 */ /* 0x000fea0003800000 */
.L_x_42:
[----:B-----5:R-:W-:Y:S01]  /*25a0*/  LOP3.LUT R12, R152, 0xffffe000, RZ, 0xc0, !PT ;  /* 0xffffe000980c7812 */ /* 0x020fe200078ec0ff */
[----:B------:R-:W-:Y:S01]  /*25b0*/  BSSY B1, `(.L_x_44) ;  /* 0x0000009000017945 */ /* 0x000fe20003800000 */
[----:B------:R-:W-:-:S03]  /*25c0*/  ISETP.GT.AND P0, PT, R3, 0x11, PT ;  /* 0x000000110300780c */ /* 0x000fc60003f04270 */
[----:B0-----:R-:W-:Y:S01]  /*25d0*/  FMUL R13, R12, R155 ;  /* 0x0000009b0c0d7220 */ /* 0x001fe20000400000 */
[----:B------:R-:W-:-:S03]  /*25e0*/  ISETP.GT.AND P3, PT, R0, RZ, P0 ;  /* 0x000000ff0000720c */ /* 0x000fc60000764270 */
[----:B------:R-:W-:-:S05]  /*25f0*/  FFMA R13, R32, R154, R13 ;  /* 0x0000009a200d7223 */ /* 0x000fca000000000d */
[----:B------:R-:W-:-:S05]  /*2600*/  F2FP.TF32.F32.PACK_B R13, R13 ;  /* 0x0000000dff0d723e */ /* 0x000fca00024050ff */
[----:B------:R0:W-:Y:S01]  /*2610*/  @P2 STG.E desc[UR36][R4.64+0x40], R13 ;  /* 0x0000400d04002986 */ /* 0x0001e2000c101924 */
[----:B------:R-:W-:Y:S05]  /*2620*/  @!P3 BRA `(.L_x_45) ;  /* 0x000000000004b947 */ /* 0x000fea0003800000 */
[----:B------:R0:W5:Y:S02]  /*2630*/  LDG.E.LTC128B R152, desc[UR36][R6.64+0x44] ;  /* 0x0000442406987981 */ /* 0x000164000c1e1920 */
.L_x_45:
[----:B------:R-:W-:Y:S05]  /*2640*/  BSYNC B1 ;  /* 0x0000000000017941 */ /* 0x000fea0003800000 */
.L_x_44:
        /* <DEDUP_REMOVED lines=9> */
.L_x_47:
[----:B------:R-:W-:Y:S05]  /*26e0*/  BSYNC B1 ;  /* 0x0000000000017941 */ /* 0x000fea0003800000 */
.L_x_46:
        /* <DEDUP_REMOVED lines=9> */
.L_x_49:
[----:B------:R-:W-:Y:S05]  /*2780*/  BSYNC B1 ;  /* 0x0000000000017941 */ /* 0x000fea0003800000 */
.L_x_48:
        /* <DEDUP_REMOVED lines=10> */
.L_x_51:
[----:B------:R-:W-:Y:S05]  /*2830*/  BSYNC B1 ;  /* 0x0000000000017941 */ /* 0x000fea0003800000 */
.L_x_50:
        /* <DEDUP_REMOVED lines=10> */
.L_x_53:
[----:B------:R-:W-:Y:S05]  /*28e0*/  BSYNC B1 ;  /* 0x0000000000017941 */ /* 0x000fea0003800000 */
.L_x_52:
        /* <DEDUP_REMOVED lines=9> */
.L_x_55:
[----:B------:R-:W-:Y:S05]  /*2980*/  BSYNC B1 ;  /* 0x0000000000017941 */ /* 0x000fea0003800000 */
.L_x_54:
        /* <DEDUP_REMOVED lines=9> */
.L_x_57:
[----:B------:R-:W-:Y:S05]  /*2a20*/  BSYNC B1 ;  /* 0x0000000000017941 */ /* 0x000fea0003800000 */
.L_x_56:
        /* <DEDUP_REMOVED lines=10> */
.L_x_59:
[----:B------:R-:W-:Y:S05]  /*2ad0*/  BSYNC B1 ;  /* 0x0000000000017941 */ /* 0x000fea0003800000 */
.L_x_58:
        /* <DEDUP_REMOVED lines=10> */
.L_x_61:
[----:B------:R-:W-:Y:S05]  /*2b80*/  BSYNC B1 ;  /* 0x0000000000017941 */ /* 0x000fea0003800000 */
.L_x_60:
        /* <DEDUP_REMOVED lines=9> */
.L_x_63:
[----:B------:R-:W-:Y:S05]  /*2c20*/  BSYNC B1 ;  /* 0x0000000000017941 */ /* 0x000fea0003800000 */
.L_x_62:
        /* <DEDUP_REMOVED lines=9> */
.L_x_65:
[----:B------:R-:W-:Y:S05]  /*2cc0*/  BSYNC B1 ;  /* 0x0000000000017941 */ /* 0x000fea0003800000 */
.L_x_64:
        /* <DEDUP_REMOVED lines=10> */
.L_x_67:
[----:B------:R-:W-:Y:S05]  /*2d70*/  BSYNC B1 ;  /* 0x0000000000017941 */ /* 0x000fea0003800000 */
.L_x_66:
        /* <DEDUP_REMOVED lines=10> */
.L_x_69:
[----:B------:R-:W-:Y:S05]  /*2e20*/  BSYNC B1 ;  /* 0x0000000000017941 */ /* 0x000fea0003800000 */
.L_x_68:
        /* <DEDUP_REMOVED lines=9> */
.L_x_71:
[----:B------:R-:W-:Y:S05]  /*2ec0*/  BSYNC B1 ;  /* 0x0000000000017941 */ /* 0x000fea0003800000 */
.L_x_70:
        /* <DEDUP_REMOVED lines=9> */
.L_x_73:
[----:B------:R-:W-:Y:S05]  /*2f60*/  BSYNC B1 ;  /* 0x0000000000017941 */ /* 0x000fea0003800000 */
.L_x_72:
        /* <DEDUP_REMOVED lines=10> */
.L_x_75:
[----:B------:R-:W-:Y:S05]  /*3010*/  BSYNC B1 ;  /* 0x0000000000017941 */ /* 0x000fea0003800000 */
.L_x_74:
        /* <DEDUP_REMOVED lines=10> */
.L_x_77:
[----:B------:R-:W-:Y:S05]  /*30c0*/  BSYNC B1 ;  /* 0x0000000000017941 */ /* 0x000fea0003800000 */
.L_x_76:
        /* <DEDUP_REMOVED lines=9> */
.L_x_79:
[----:B------:R-:W-:Y:S05]  /*3160*/  BSYNC B1 ;  /* 0x0000000000017941 */ /* 0x000fea0003800000 */
.L_x_78:
        /* <DEDUP_REMOVED lines=9> */
.L_x_81:
[----:B------:R-:W-:Y:S05]  /*3200*/  BSYNC B1 ;  /* 0x0000000000017941 */ /* 0x000fea0003800000 */
.L_x_80:
        /* <DEDUP_REMOVED lines=10> */
.L_x_83:
[----:B------:R-:W-:Y:S05]  /*32b0*/  BSYNC B1 ;  /* 0x0000000000017941 */ /* 0x000fea0003800000 */
.L_x_82:
        /* <DEDUP_REMOVED lines=10> */
.L_x_85:
[----:B------:R-:W-:Y:S05]  /*3360*/  BSYNC B1 ;  /* 0x0000000000017941 */ /* 0x000fea0003800000 */
.L_x_84:
        /* <DEDUP_REMOVED lines=9> */
.L_x_87:
[----:B------:R-:W-:Y:S05]  /*3400*/  BSYNC B1 ;  /* 0x0000000000017941 */ /* 0x000fea0003800000 */
.L_x_86:
        /* <DEDUP_REMOVED lines=9> */
.L_x_89:
[----:B------:R-:W-:Y:S05]  /*34a0*/  BSYNC B1 ;  /* 0x0000000000017941 */ /* 0x000fea0003800000 */
.L_x_88:
        /* <DEDUP_REMOVED lines=10> */
.L_x_91:
[----:B------:R-:W-:Y:S05]  /*3550*/  BSYNC B1 ;  /* 0x0000000000017941 */ /* 0x000fea0003800000 */
.L_x_90:
        /* <DEDUP_REMOVED lines=10> */
.L_x_93:
[----:B------:R-:W-:Y:S05]  /*3600*/  BSYNC B1 ;  /* 0x0000000000017941 */ /* 0x000fea0003800000 */
.L_x_92:
        /* <DEDUP_REMOVED lines=9> */
.L_x_95:
[----:B------:R-:W-:Y:S05]  /*36a0*/  BSYNC B1 ;  /* 0x0000000000017941 */ /* 0x000fea0003800000 */
.L_x_94:
        /* <DEDUP_REMOVED lines=9> */
.L_x_97:
[----:B------:R-:W-:Y:S05]  /*3740*/  BSYNC B1 ;  /* 0x0000000000017941 */ /* 0x000fea0003800000 */
.L_x_96:
        /* <DEDUP_REMOVED lines=10> */
.L_x_99:
[----:B------:R-:W-:Y:S05]  /*37f0*/  BSYNC B1 ;  /* 0x0000000000017941 */ /* 0x000fea0003800000 */
.L_x_98:
        /* <DEDUP_REMOVED lines=10> */
.L_x_101:
[----:B------:R-:W-:Y:S05]  /*38a0*/  BSYNC B1 ;  /* 0x0000000000017941 */ /* 0x000fea0003800000 */
.L_x_100:
        /* <DEDUP_REMOVED lines=9> */
.L_x_103:
[----:B------:R-:W-:Y:S05]  /*3940*/  BSYNC B1 ;  /* 0x0000000000017941 */ /* 0x000fea0003800000 */
.L_x_102:
        /* <DEDUP_REMOVED lines=9> */
.L_x_105:
[----:B------:R-:W-:Y:S05]  /*39e0*/  BSYNC B1 ;  /* 0x0000000000017941 */ /* 0x000fea0003800000 */
.L_x_104:
        /* <DEDUP_REMOVED lines=10> */
.L_x_107:
[----:B------:R-:W-:Y:S05]  /*3a90*/  BSYNC B1 ;  /* 0x0000000000017941 */ /* 0x000fea0003800000 */
.L_x_106:
        /* <DEDUP_REMOVED lines=10> */
.L_x_109:
[----:B------:R-:W-:Y:S05]  /*3b40*/  BSYNC B1 ;  /* 0x0000000000017941 */ /* 0x000fea0003800000 */
.L_x_108:
        /* <DEDUP_REMOVED lines=9> */
.L_x_111:
[----:B------:R-:W-:Y:S05]  /*3be0*/  BSYNC B1 ;  /* 0x0000000000017941 */ /* 0x000fea0003800000 */
.L_x_110:
        /* <DEDUP_REMOVED lines=9> */
.L_x_113:
[----:B------:R-:W-:Y:S05]  /*3c80*/  BSYNC B1 ;  /* 0x0000000000017941 */ /* 0x000fea0003800000 */
.L_x_112:
        /* <DEDUP_REMOVED lines=10> */
.L_x_115:
[----:B------:R-:W-:Y:S05]  /*3d30*/  BSYNC B1 ;  /* 0x0000000000017941 */ /* 0x000fea0003800000 */
.L_x_114:
        /* <DEDUP_REMOVED lines=10> */
.L_x_117:
[----:B------:R-:W-:Y:S05]  /*3de0*/  BSYNC B1 ;  /* 0x0000000000017941 */ /* 0x000fea0003800000 */
.L_x_116:
        /* <DEDUP_REMOVED lines=9> */
.L_x_119:
[----:B------:R-:W-:Y:S05]  /*3e80*/  BSYNC B1 ;  /* 0x0000000000017941 */ /* 0x000fea0003800000 */
.L_x_118:
        /* <DEDUP_REMOVED lines=9> */
.L_x_121:
[----:B------:R-:W-:Y:S05]  /*3f20*/  BSYNC B1 ;  /* 0x0000000000017941 */ /* 0x000fea0003800000 */
.L_x_120:
        /* <DEDUP_REMOVED lines=10> */
.L_x_123:
[----:B------:R-:W-:Y:S05]  /*3fd0*/  BSYNC B1 ;  /* 0x0000000000017941 */ /* 0x000fea0003800000 */
.L_x_122:
        /* <DEDUP_REMOVED lines=10> */
.L_x_125:
[----:B------:R-:W-:Y:S05]  /*4080*/  BSYNC B1 ;  /* 0x0000000000017941 */ /* 0x000fea0003800000 */
.L_x_124:
        /* <DEDUP_REMOVED lines=9> */
.L_x_127:
[----:B------:R-:W-:Y:S05]  /*4120*/  BSYNC B1 ;  /* 0x0000000000017941 */ /* 0x000fea0003800000 */
.L_x_126:
        /* <DEDUP_REMOVED lines=9> */
.L_x_129:
[----:B------:R-:W-:Y:S05]  /*41c0*/  BSYNC B1 ;  /* 0x0000000000017941 */ /* 0x000fea0003800000 */
.L_x_128:
        /* <DEDUP_REMOVED lines=10> */
.L_x_131:
[----:B------:R-:W-:Y:S05]  /*4270*/  BSYNC B1 ;  /* 0x0000000000017941 */ /* 0x000fea0003800000 */
.L_x_130:
        /* <DEDUP_REMOVED lines=10> */
.L_x_133:
[----:B------:R-:W-:Y:S05]  /*4320*/  BSYNC B1 ;  /* 0x0000000000017941 */ /* 0x000fea0003800000 */
.L_x_132:
        /* <DEDUP_REMOVED lines=9> */
.L_x_135:
[----:B------:R-:W-:Y:S05]  /*43c0*/  BSYNC B1 ;  /* 0x0000000000017941 */ /* 0x000fea0003800000 */
.L_x_134:
        /* <DEDUP_REMOVED lines=9> */
.L_x_137:
[----:B------:R-:W-:Y:S05]  /*4460*/  BSYNC B1 ;  /* 0x0000000000017941 */ /* 0x000fea0003800000 */
.L_x_136:
        /* <DEDUP_REMOVED lines=10> */
.L_x_139:
[----:B------:R-:W-:Y:S05]  /*4510*/  BSYNC B1 ;  /* 0x0000000000017941 */ /* 0x000fea0003800000 */
.L_x_138:
        /* <DEDUP_REMOVED lines=10> */
.L_x_141:
[----:B------:R-:W-:Y:S05]  /*45c0*/  BSYNC B1 ;  /* 0x0000000000017941 */ /* 0x000fea0003800000 */
.L_x_140:
        /* <DEDUP_REMOVED lines=9> */
.L_x_143:
[----:B------:R-:W-:Y:S05]  /*4660*/  BSYNC B1 ;  /* 0x0000000000017941 */ /* 0x000fea0003800000 */
.L_x_142:
        /* <DEDUP_REMOVED lines=9> */
.L_x_145:
[----:B------:R-:W-:Y:S05]  /*4700*/  BSYNC B1 ;  /* 0x0000000000017941 */ /* 0x000fea0003800000 */
.L_x_144:
        /* <DEDUP_REMOVED lines=10> */
.L_x_147:
[----:B------:R-:W-:Y:S05]  /*47b0*/  BSYNC B1 ;  /* 0x0000000000017941 */ /* 0x000fea0003800000 */
.L_x_146:
        /* <DEDUP_REMOVED lines=10> */
.L_x_149:
[----:B------:R-:W-:Y:S05]  /*4860*/  BSYNC B1 ;  /* 0x0000000000017941 */ /* 0x000fea0003800000 */
.L_x_148:
        /* <DEDUP_REMOVED lines=9> */
.L_x_151:
[----:B------:R-:W-:Y:S05]  /*4900*/  BSYNC B1 ;  /* 0x0000000000017941 */ /* 0x000fea0003800000 */
.L_x_150:
        /* <DEDUP_REMOVED lines=9> */
.L_x_153:
[----:B------:R-:W-:Y:S05]  /*49a0*/  BSYNC B1 ;  /* 0x0000000000017941 */ /* 0x000fea0003800000 */
.L_x_152:
        /* <DEDUP_REMOVED lines=10> */
.L_x_155:
[----:B------:R-:W-:Y:S05]  /*4a50*/  BSYNC B1 ;  /* 0x0000000000017941 */ /* 0x000fea0003800000 */
.L_x_154:
        /* <DEDUP_REMOVED lines=10> */
.L_x_157:
[----:B------:R-:W-:Y:S05]  /*4b00*/  BSYNC B1 ;  /* 0x0000000000017941 */ /* 0x000fea0003800000 */
.L_x_156:
        /* <DEDUP_REMOVED lines=9> */
.L_x_159:
[----:B------:R-:W-:Y:S05]  /*4ba0*/  BSYNC B1 ;  /* 0x0000000000017941 */ /* 0x000fea0003800000 */
.L_x_158:
        /* <DEDUP_REMOVED lines=9> */
.L_x_161:
[----:B------:R-:W-:Y:S05]  /*4c40*/  BSYNC B1 ;  /* 0x0000000000017941 */ /* 0x000fea0003800000 */
.L_x_160:
        /* <DEDUP_REMOVED lines=10> */
.L_x_163:
[----:B------:R-:W-:Y:S05]  /*4cf0*/  BSYNC B1 ;  /* 0x0000000000017941 */ /* 0x000fea0003800000 */
.L_x_162:
        /* <DEDUP_REMOVED lines=10> */
.L_x_165:
[----:B------:R-:W-:Y:S05]  /*4da0*/  BSYNC B1 ;  /* 0x0000000000017941 */ /* 0x000fea0003800000 */
.L_x_164:
        /* <DEDUP_REMOVED lines=9> */
.L_x_167:
[----:B------:R-:W-:Y:S05]  /*4e40*/  BSYNC B1 ;  /* 0x0000000000017941 */ /* 0x000fea0003800000 */
.L_x_166:
        /* <DEDUP_REMOVED lines=9> */
.L_x_169:
[----:B------:R-:W-:Y:S05]  /*4ee0*/  BSYNC B1 ;  /* 0x0000000000017941 */ /* 0x000fea0003800000 */
.L_x_168:
        /* <DEDUP_REMOVED lines=10> */
.L_x_171:
[----:B------:R-:W-:Y:S05]  /*4f90*/  BSYNC B1 ;  /* 0x0000000000017941 */ /* 0x000fea0003800000 */
.L_x_170:
        /* <DEDUP_REMOVED lines=10> */
.L_x_173:
[----:B------:R-:W-:Y:S05]  /*5040*/  BSYNC B1 ;  /* 0x0000000000017941 */ /* 0x000fea0003800000 */
.L_x_172:
        /* <DEDUP_REMOVED lines=9> */
.L_x_175:
[----:B------:R-:W-:Y:S05]  /*50e0*/  BSYNC B1 ;  /* 0x0000000000017941 */ /* 0x000fea0003800000 */
.L_x_174:
        /* <DEDUP_REMOVED lines=9> */
.L_x_177:
[----:B------:R-:W-:Y:S05]  /*5180*/  BSYNC B1 ;  /* 0x0000000000017941 */ /* 0x000fea0003800000 */
.L_x_176:
        /* <DEDUP_REMOVED lines=10> */
.L_x_179:
[----:B------:R-:W-:Y:S05]  /*5230*/  BSYNC B1 ;  /* 0x0000000000017941 */ /* 0x000fea0003800000 */
.L_x_178:
        /* <DEDUP_REMOVED lines=10> */
.L_x_181:
[----:B------:R-:W-:Y:S05]  /*52e0*/  BSYNC B1 ;  /* 0x0000000000017941 */ /* 0x000fea0003800000 */
.L_x_180:
        /* <DEDUP_REMOVED lines=9> */
.L_x_183:
[----:B------:R-:W-:Y:S05]  /*5380*/  BSYNC B1 ;  /* 0x0000000000017941 */ /* 0x000fea0003800000 */
.L_x_182:
        /* <DEDUP_REMOVED lines=9> */
.L_x_185:
[----:B------:R-:W-:Y:S05]  /*5420*/  BSYNC B1 ;  /* 0x0000000000017941 */ /* 0x000fea0003800000 */
.L_x_184:
        /* <DEDUP_REMOVED lines=10> */
.L_x_187:
[----:B------:R-:W-:Y:S05]  /*54d0*/  BSYNC B1 ;  /* 0x0000000000017941 */ /* 0x000fea0003800000 */
.L_x_186:
        /* <DEDUP_REMOVED lines=10> */
.L_x_189:
[----:B------:R-:W-:Y:S05]  /*5580*/  BSYNC B1 ;  /* 0x0000000000017941 */ /* 0x000fea0003800000 */
.L_x_188:
        /* <DEDUP_REMOVED lines=9> */
.L_x_191:
[----:B------:R-:W-:Y:S05]  /*5620*/  BSYNC B1 ;  /* 0x0000000000017941 */ /* 0x000fea0003800000 */
.L_x_190:
        /* <DEDUP_REMOVED lines=9> */
.L_x_193:
[----:B------:R-:W-:Y:S05]  /*56c0*/  BSYNC B1 ;  /* 0x0000000000017941 */ /* 0x000fea0003800000 */
.L_x_192:
        /* <DEDUP_REMOVED lines=10> */
.L_x_195:
[----:B------:R-:W-:Y:S05]  /*5770*/  BSYNC B1 ;  /* 0x0000000000017941 */ /* 0x000fea0003800000 */
.L_x_194:
        /* <DEDUP_REMOVED lines=10> */
.L_x_197:
[----:B------:R-:W-:Y:S05]  /*5820*/  BSYNC B1 ;  /* 0x0000000000017941 */ /* 0x000fea0003800000 */
.L_x_196:
        /* <DEDUP_REMOVED lines=9> */
.L_x_199:
[----:B------:R-:W-:Y:S05]  /*58c0*/  BSYNC B1 ;  /* 0x0000000000017941 */ /* 0x000fea0003800000 */
.L_x_198:
        /* <DEDUP_REMOVED lines=9> */
.L_x_201:
[----:B------:R-:W-:Y:S05]  /*5960*/  BSYNC B1 ;  /* 0x0000000000017941 */ /* 0x000fea0003800000 */
.L_x_200:
        /* <DEDUP_REMOVED lines=10> */
.L_x_203:
[----:B------:R-:W-:Y:S05]  /*5a10*/  BSYNC B1 ;  /* 0x0000000000017941 */ /* 0x000fea0003800000 */
.L_x_202:
        /* <DEDUP_REMOVED lines=10> */
.L_x_205:
[----:B------:R-:W-:Y:S05]  /*5ac0*/  BSYNC B1 ;  /* 0x0000000000017941 */ /* 0x000fea0003800000 */
.L_x_204:
        /* <DEDUP_REMOVED lines=9> */
.L_x_207:
[----:B------:R-:W-:Y:S05]  /*5b60*/  BSYNC B1 ;  /* 0x0000000000017941 */ /* 0x000fea0003800000 */
.L_x_206:
        /* <DEDUP_REMOVED lines=9> */
.L_x_209:
[----:B------:R-:W-:Y:S05]  /*5c00*/  BSYNC B1 ;  /* 0x0000000000017941 */ /* 0x000fea0003800000 */
.L_x_208:
        /* <DEDUP_REMOVED lines=10> */
.L_x_211:
[----:B------:R-:W-:Y:S05]  /*5cb0*/  BSYNC B1 ;  /* 0x0000000000017941 */ /* 0x000fea0003800000 */
.L_x_210:
        /* <DEDUP_REMOVED lines=10> */
.L_x_213:
[----:B------:R-:W-:Y:S05]  /*5d60*/  BSYNC B1 ;  /* 0x0000000000017941 */ /* 0x000fea0003800000 */
.L_x_212:
        /* <DEDUP_REMOVED lines=9> */
.L_x_215:
[----:B------:R-:W-:Y:S05]  /*5e00*/  BSYNC B1 ;  /* 0x0000000000017941 */ /* 0x000fea0003800000 */
.L_x_214:
        /* <DEDUP_REMOVED lines=9> */
.L_x_217:
[----:B------:R-:W-:Y:S05]  /*5ea0*/  BSYNC B1 ;  /* 0x0000000000017941 */ /* 0x000fea0003800000 */
.L_x_216:
        /* <DEDUP_REMOVED lines=10> */
.L_x_219:
[----:B------:R-:W-:Y:S05]  /*5f50*/  BSYNC B1 ;  /* 0x0000000000017941 */ /* 0x000fea0003800000 */
.L_x_218:
        /* <DEDUP_REMOVED lines=10> */
.L_x_221:
[----:B------:R-:W-:Y:S05]  /*6000*/  BSYNC B1 ;  /* 0x0000000000017941 */ /* 0x000fea0003800000 */
.L_x_220:
        /* <DEDUP_REMOVED lines=9> */
.L_x_223:
[----:B------:R-:W-:Y:S05]  /*60a0*/  BSYNC B1 ;  /* 0x0000000000017941 */ /* 0x000fea0003800000 */
.L_x_222:
        /* <DEDUP_REMOVED lines=9> */
.L_x_225:
[----:B------:R-:W-:Y:S05]  /*6140*/  BSYNC B1 ;  /* 0x0000000000017941 */ /* 0x000fea0003800000 */
.L_x_224:
        /* <DEDUP_REMOVED lines=10> */
.L_x_227:
[----:B------:R-:W-:Y:S05]  /*61f0*/  BSYNC B1 ;  /* 0x0000000000017941 */ /* 0x000fea0003800000 */
.L_x_226:
        /* <DEDUP_REMOVED lines=10> */
.L_x_229:
[----:B------:R-:W-:Y:S05]  /*62a0*/  BSYNC B1 ;  /* 0x0000000000017941 */ /* 0x000fea0003800000 */
.L_x_228:
        /* <DEDUP_REMOVED lines=9> */
.L_x_231:
[----:B------:R-:W-:Y:S05]  /*6340*/  BSYNC B1 ;  /* 0x0000000000017941 */ /* 0x000fea0003800000 */
.L_x_230:
        /* <DEDUP_REMOVED lines=9> */
.L_x_233:
[----:B------:R-:W-:Y:S05]  /*63e0*/  BSYNC B1 ;  /* 0x0000000000017941 */ /* 0x000fea0003800000 */
.L_x_232:
        /* <DEDUP_REMOVED lines=10> */
.L_x_235:
[----:B------:R-:W-:Y:S05]  /*6490*/  BSYNC B1 ;  /* 0x0000000000017941 */ /* 0x000fea0003800000 */
.L_x_234:
        /* <DEDUP_REMOVED lines=10> */
.L_x_237:
[----:B------:R-:W-:Y:S05]  /*6540*/  BSYNC B1 ;  /* 0x0000000000017941 */ /* 0x000fea0003800000 */
.L_x_236:
        /* <DEDUP_REMOVED lines=9> */
.L_x_239:
[----:B------:R-:W-:Y:S05]  /*65e0*/  BSYNC B1 ;  /* 0x0000000000017941 */ /* 0x000fea0003800000 */
.L_x_238:
        /* <DEDUP_REMOVED lines=9> */
.L_x_241:
[----:B------:R-:W-:Y:S05]  /*6680*/  BSYNC B1 ;  /* 0x0000000000017941 */ /* 0x000fea0003800000 */
.L_x_240:
        /* <DEDUP_REMOVED lines=10> */
.L_x_243:
[----:B------:R-:W-:Y:S05]  /*6730*/  BSYNC B1 ;  /* 0x0000000000017941 */ /* 0x000fea0003800000 */
.L_x_242:
        /* <DEDUP_REMOVED lines=10> */
.L_x_245:
[----:B------:R-:W-:Y:S05]  /*67e0*/  BSYNC B1 ;  /* 0x0000000000017941 */ /* 0x000fea0003800000 */
.L_x_244:
        /* <DEDUP_REMOVED lines=9> */
.L_x_247:
[----:B------:R-:W-:Y:S05]  /*6880*/  BSYNC B1 ;  /* 0x0000000000017941 */ /* 0x000fea0003800000 */
.L_x_246:
        /* <DEDUP_REMOVED lines=9> */
.L_x_249:
[----:B------:R-:W-:Y:S05]  /*6920*/  BSYNC B1 ;  /* 0x0000000000017941 */ /* 0x000fea0003800000 */
.L_x_248:
        /* <DEDUP_REMOVED lines=10> */
.L_x_251:
[----:B------:R-:W-:Y:S05]  /*69d0*/  BSYNC B1 ;  /* 0x0000000000017941 */ /* 0x000fea0003800000 */
.L_x_250:
        /* <DEDUP_REMOVED lines=10> */
.L_x_253:
[----:B------:R-:W-:Y:S05]  /*6a80*/  BSYNC B1 ;  /* 0x0000000000017941 */ /* 0x000fea0003800000 */
.L_x_252:
        /* <DEDUP_REMOVED lines=9> */
.L_x_255:
[----:B------:R-:W-:Y:S05]  /*6b20*/  BSYNC B1 ;  /* 0x0000000000017941 */ /* 0x000fea0003800000 */
.L_x_254:
        /* <DEDUP_REMOVED lines=9> */
.L_x_257:
[----:B------:R-:W-:Y:S05]  /*6bc0*/  BSYNC B1 ;  /* 0x0000000000017941 */ /* 0x000fea0003800000 */
.L_x_256:
        /* <DEDUP_REMOVED lines=10> */
.L_x_259:
[----:B------:R-:W-:Y:S05]  /*6c70*/  BSYNC B1 ;  /* 0x0000000000017941 */ /* 0x000fea0003800000 */
.L_x_258:
        /* <DEDUP_REMOVED lines=10> */
.L_x_261:
[----:B------:R-:W-:Y:S05]  /*6d20*/  BSYNC B1 ;  /* 0x0000000000017941 */ /* 0x000fea0003800000 */
.L_x_260:
        /* <DEDUP_REMOVED lines=9> */
.L_x_263:
[----:B------:R-:W-:Y:S05]  /*6dc0*/  BSYNC B1 ;  /* 0x0000000000017941 */ /* 0x000fea0003800000 */
.L_x_262:
        /* <DEDUP_REMOVED lines=9> */
.L_x_265:
[----:B------:R-:W-:Y:S05]  /*6e60*/  BSYNC B1 ;  /* 0x0000000000017941 */ /* 0x000fea0003800000 */
.L_x_264:
        /* <DEDUP_REMOVED lines=10> */
.L_x_267:
[----:B------:R-:W-:Y:S05]  /*6f10*/  BSYNC B1 ;  /* 0x0000000000017941 */ /* 0x000fea0003800000 */
.L_x_266:
        /* <DEDUP_REMOVED lines=10> */
.L_x_269:
[----:B------:R-:W-:Y:S05]  /*6fc0*/  BSYNC B1 ;  /* 0x0000000000017941 */ /* 0x000fea0003800000 */
.L_x_268:
        /* <DEDUP_REMOVED lines=9> */
.L_x_271:
[----:B------:R-:W-:Y:S05]  /*7060*/  BSYNC B1 ;  /* 0x0000000000017941 */ /* 0x000fea0003800000 */
.L_x_270:
        /* <DEDUP_REMOVED lines=9> */
.L_x_273:
[----:B------:R-:W-:Y:S05]  /*7100*/  BSYNC B1 ;  /* 0x0000000000017941 */ /* 0x000fea0003800000 */
.L_x_272:
        /* <DEDUP_REMOVED lines=10> */
.L_x_275:
[----:B------:R-:W-:Y:S05]  /*71b0*/  BSYNC B1 ;  /* 0x0000000000017941 */ /* 0x000fea0003800000 */
.L_x_274:
        /* <DEDUP_REMOVED lines=10> */
.L_x_277:
[----:B------:R-:W-:Y:S05]  /*7260*/  BSYNC B1 ;  /* 0x0000000000017941 */ /* 0x000fea0003800000 */
.L_x_276:
[----:B01---5:R-:W-:Y:S01]  /*7270*/  LOP3.LUT R6, R152, 0xffffe000, RZ, 0xc0, !PT ;  /* 0xffffe00098067812 */ /* 0x023fe200078ec0ff */
        /* <DEDUP_REMOVED lines=8> */
.L_x_279:
[----:B------:R-:W-:Y:S05]  /*7300*/  BSYNC B1 ;  /* 0x0000000000017941 */ /* 0x000fea0003800000 */
.L_x_278:
[----:B0-2--5:R-:W-:Y:S01]  /*7310*/  LOP3.LUT R4, R152, 0xffffe000, RZ, 0xc0, !PT ;  /* 0xffffe00098047812 */ /* 0x025fe200078ec0ff */
[----:B------:R-:W-:Y:S01]  /*7320*/  @P1 IMAD.MOV.U32 R5, RZ, RZ, R11 ;  /* 0x000000ffff051224 */ /* 0x000fe200078e000b */
[----:B------:R-:W-:Y:S01]  /*7330*/  ISETP.GT.AND P0, PT, R0, 0x8, P0 ;  /* 0x000000080000780c */ /* 0x000fe20000704270 */
[----:B------:R-:W-:Y:S02]  /*7340*/  BSSY B1, `(.L_x_280) ;  /* 0x0000008000017945 */ /* 0x000fe40003800000 */
[----:B------:R-:W-:Y:S01]  /*7350*/  FMUL R3, R4, R155 ;  /* 0x0000009b04037220 */ /* 0x000fe20000400000 */
[----:B------:R-:W-:-:S03]  /*7360*/  @P1 IMAD.MOV.U32 R4, RZ, RZ, R10 ;  /* 0x000000ffff041224 */ /* 0x000fc600078e000a */
[----:B------:R-:W-:-:S05]  /*7370*/  FFMA R3, R150, R154, R3 ;  /* 0x0000009a96037223 */ /* 0x000fca0000000003 */
[----:B------:R-:W-:-:S05]  /*7380*/  F2FP.TF32.F32.PACK_B R3, R3 ;  /* 0x00000003ff03723e */ /* 0x000fca00024050ff */
[----:B------:R0:W-:Y:S01]  /*7390*/  @P1 STG.E desc[UR36][R4.64+0x3e0], R3 ;  /* 0x0003e00304001986 */ /* 0x0001e2000c101924 */
[----:B------:R-:W-:Y:S05]  /*73a0*/  @!P0 BRA `(.L_x_281) ;  /* 0x0000000000048947 */ /* 0x000fea0003800000 */
[----:B------:R2:W5:Y:S02]  /*73b0*/  LDG.E.LTC128B R152, desc[UR36][R8.64+0x3e4] ;  /* 0x0003e42408987981 */ /* 0x000564000c1e1920 */
.L_x_281:
[----:B------:R-:W-:Y:S05]  /*73c0*/  BSYNC B1 ;  /* 0x0000000000017941 */ /* 0x000fea0003800000 */
.L_x_280:
[----:B------:R-:W-:Y:S05]  /*73d0*/  @!P0 BRA `(.L_x_282) ;  /* 0x0000002400308947 */ /* 0x000fea0003800000 */
[----:B-----5:R-:W-:-:S05]  /*73e0*/  LOP3.LUT R152, R152, 0xffffe000, RZ, 0xc0, !PT ;  /* 0xffffe00098987812 */ /* 0x020fca00078ec0ff */
[----:B------:R-:W-:-:S04]  /*73f0*/  FMUL R152, R152, R155 ;  /* 0x0000009b98987220 */ /* 0x000fc80000400000 */
[----:B------:R-:W-:-:S05]  /*7400*/  FFMA R151, R151, R154, R152 ;  /* 0x0000009a97977223 */ /* 0x000fca0000000098 */
[----:B------:R-:W-:-:S05]  /*7410*/  F2FP.TF32.F32.PACK_B R151, R151 ;  /* 0x00000097ff97723e */ /* 0x000fca00024050ff */
[----:B------:R0:W-:Y:S01]  /*7420*/  STG.E desc[UR36][R10.64+0x3e4], R151 ;  /* 0x0003e4970a007986 */ /* 0x0001e2000c101924 */
[----:B------:R-:W-:Y:S05]  /*7430*/  BRA `(.L_x_282) ;  /* 0x0000002400187947 */ /* 0x000fea0003800000 */
.L_x_29:
[----:B------:R-:W-:Y:S01]  /*7440*/  ISETP.GT.AND P3, PT, R3, 0x1, PT ;  /* 0x000000010300780c */ /* 0x000fe20003f64270 */
[----:B------:R-:W-:Y:S01]  /*7450*/  ULDC.64 UR4, c[0x0][0x5c0] ;  /* 0x0001700000047ab9 */ /* 0x000fe20000000a00 */
[-C--:B------:R-:W-:Y:S01]  /*7460*/  FMUL R9, R24, R154.reuse ;  /* 0x0000009a18097220 */ /* 0x080fe20000400000 */
[----:B------:R-:W-:Y:S01]  /*7470*/  LEA R4, P4, R162, UR4, 0x2 ;  /* 0x00000004a2047c11 */ /* 0x000fe2000f8810ff */
[-C--:B------:R-:W-:Y:S01]  /*7480*/  FMUL R25, R25, R154.reuse ;  /* 0x0000009a19197220 */ /* 0x080fe20000400000 */
[----:B------:R-:W-:Y:S01]  /*7490*/  ISETP.GT.AND P0, PT, R0, RZ, P3 ;  /* 0x000000ff0000720c */ /* 0x000fe20001f04270 */
[-C--:B------:R-:W-:Y:S01]  /*74a0*/  FMUL R27, R27, R154.reuse ;  /* 0x0000009a1b1b7220 */ /* 0x080fe20000400000 */
[----:B------:R-:W-:Y:S01]  /*74b0*/  LEA.HI.X R5, R162, UR5, R171, 0x2, P4 ;  /* 0x00000005a2057c11 */ /* 0x000fe2000a0f14ab */
[-C--:B------:R-:W-:Y:S01]  /*74c0*/  FMUL R29, R29, R154.reuse ;  /* 0x0000009a1d1d7220 */ /* 0x080fe20000400000 */
[----:B------:R-:W-:Y:S01]  /*74d0*/  F2FP.TF32.F32.PACK_B R9, R9 ;  /* 0x00000009ff09723e */ /* 0x000fe200024050ff */
[-C--:B------:R-:W-:Y:S01]  /*74e0*/  FMUL R31, R31, R154.reuse ;  /* 0x0000009a1f1f7220 */ /* 0x080fe20000400000 */
[----:B------:R-:W-:Y:S01]  /*74f0*/  F2FP.TF32.F32.PACK_B R25, R25 ;  /* 0x00000019ff19723e */ /* 0x000fe200024050ff */
[----:B------:R-:W-:Y:S01]  /*7500*/  FMUL R13, R32, R154 ;  /* 0x0000009a200d7220 */ /* 0x000fe20000400000 */
[C---:B------:R-:W-:Y:S01]  /*7510*/  SHF.L.U64.HI R7, R10.reuse, 0x5, R11 ;  /* 0x000000050a077819 */ /* 0x040fe2000001020b */
[----:B------:R0:W-:Y:S01]  /*7520*/  @P2 STG.E desc[UR36][R4.64], R9 ;  /* 0x0000000904002986 */ /* 0x0001e2000c101924 */
[----:B------:R-:W-:Y:S01]  /*7530*/  LEA R6, P4, R10, R4, 0x5 ;  /* 0x000000040a067211 */ /* 0x000fe200078828ff */
[-C--:B------:R-:W-:Y:S01]  /*7540*/  FMUL R11, R26, R154.reuse ;  /* 0x0000009a1a0b7220 */ /* 0x080fe20000400000 */
[C---:B------:R-:W-:Y:S01]  /*7550*/  ISETP.GT.AND P1, PT, R0.reuse, 0x8, P1 ;  /* 0x000000080000780c */ /* 0x040fe20000f24270 */
[----:B------:R-:W-:Y:S01]  /*7560*/  @P0 STG.E desc[UR36][R4.64+0x4], R25 ;  /* 0x0000041904000986 */ /* 0x000fe2000c101924 */
[----:B------:R-:W-:Y:S01]  /*7570*/  ISETP.GT.AND P2, PT, R3, 0x8, PT ;  /* 0x000000080300780c */ /* 0x000fe20003f44270 */
[----:B------:R-:W-:Y:S01]  /*7580*/  IMAD.X R7, R7, 0x1, R5, P4 ;  /* 0x0000000107077824 */ /* 0x000fe200020e0605 */
[C---:B------:R-:W-:Y:S01]  /*7590*/  ISETP.GT.AND P3, PT, R0.reuse, 0x8, P3 ;  /* 0x000000080000780c */ /* 0x040fe20001f64270 */
[-C--:B------:R-:W-:Y:S01]  /*75a0*/  FMUL R33, R33, R154.reuse ;  /* 0x0000009a21217220 */ /* 0x080fe20000400000 */
[----:B------:R-:W-:Y:S01]  /*75b0*/  ISETP.GT.AND P0, PT, R3, 0x9, PT ;  /* 0x000000090300780c */ /* 0x000fe20003f04270 */
[-C--:B------:R-:W-:Y:S01]  /*75c0*/  FMUL R35, R35, R154.reuse ;  /* 0x0000009a23237220 */ /* 0x080fe20000400000 */
[----:B------:R-:W-:Y:S01]  /*75d0*/  ISETP.GT.AND P5, PT, R0, RZ, P2 ;  /* 0x000000ff0000720c */ /* 0x000fe200017a4270 */
[-C--:B0-----:R-:W-:Y:S01]  /*75e0*/  FMUL R9, R28, R154.reuse ;  /* 0x0000009a1c097220 */ /* 0x081fe20000400000 */
[C---:B------:R-:W-:Y:S01]  /*75f0*/  ISETP.GT.AND P4, PT, R0.reuse, RZ, P0 ;  /* 0x000000ff0000720c */ /* 0x040fe20000784270 */
[-C--:B------:R-:W-:Y:S01]  /*7600*/  FMUL R37, R37, R154.reuse ;  /* 0x0000009a25257220 */ /* 0x080fe20000400000 */
[----:B------:R-:W-:Y:S01]  /*7610*/  F2FP.TF32.F32.PACK_B R11, R11 ;  /* 0x0000000bff0b723e */ /* 0x000fe200024050ff */
[-C--:B------:R-:W-:Y:S01]  /*7620*/  FMUL R39, R39, R154.reuse ;  /* 0x0000009a27277220 */ /* 0x080fe20000400000 */
[----:B------:R-:W-:Y:S01]  /*7630*/  F2FP.TF32.F32.PACK_B R27, R27 ;  /* 0x0000001bff1b723e */ /* 0x000fe200024050ff */
[-C--:B------:R-:W-:Y:S01]  /*7640*/  FMUL R41, R41, R154.reuse ;  /* 0x0000009a29297220 */ /* 0x080fe20000400000 */
[----:B------:R-:W-:Y:S01]  /*7650*/  F2FP.TF32.F32.PACK_B R9, R9 ;  /* 0x00000009ff09723e */ /* 0x000fe200024050ff */
[----:B------:R0:W-:Y:S01]  /*7660*/  @P1 STG.E desc[UR36][R6.64], R11 ;  /* 0x0000000b06001986 */ /* 0x0001e2000c101924 */
[----:B------:R-:W-:Y:S01]  /*7670*/  F2FP.TF32.F32.PACK_B R29, R29 ;  /* 0x0000001dff1d723e */ /* 0x000fe200024050ff */
[-C--:B------:R-:W-:Y:S01]  /*7680*/  FMUL R43, R43, R154.reuse ;  /* 0x0000009a2b2b7220 */ /* 0x080fe20000400000 */
[C---:B------:R-:W-:Y:S01]  /*7690*/  ISETP.GT.AND P1, PT, R3.reuse, 0x10, PT ;  /* 0x000000100300780c */ /* 0x040fe20003f24270 */
[----:B------:R-:W-:Y:S01]  /*76a0*/  @P3 STG.E desc[UR36][R6.64+0x4], R27 ;  /* 0x0000041b06003986 */ /* 0x000fe2000c101924 */
[----:B------:R-:W-:Y:S01]  /*76b0*/  ISETP.GT.AND P3, PT, R3, 0x11, PT ;  /* 0x000000110300780c */ /* 0x000fe20003f64270 */
[-C--:B------:R-:W-:Y:S01]  /*76c0*/  FMUL R45, R45, R154.reuse ;  /* 0x0000009a2d2d7220 */ /* 0x080fe20000400000 */
[C---:B------:R-:W-:Y:S01]  /*76d0*/  ISETP.GT.AND P2, PT, R0.reuse, 0x8, P2 ;  /* 0x000000080000780c */ /* 0x040fe20001744270 */
[----:B------:R1:W-:Y:S01]  /*76e0*/  @P5 STG.E desc[UR36][R4.64+0x20], R9 ;  /* 0x0000200904005986 */ /* 0x0003e2000c101924 */
[C---:B------:R-:W-:Y:S01]  /*76f0*/  ISETP.GT.AND P0, PT, R0.reuse, 0x8, P0 ;  /* 0x000000080000780c */ /* 0x040fe20000704270 */
[-C--:B------:R-:W-:Y:S01]  /*7700*/  FMUL R47, R47, R154.reuse ;  /* 0x0000009a2f2f7220 */ /* 0x080fe20000400000 */
[----:B------:R-:W-:Y:S01]  /*7710*/  ISETP.GT.AND P5, PT, R0, RZ, P1 ;  /* 0x000000ff0000720c */ /* 0x000fe20000fa4270 */
[----:B------:R-:W-:Y:S01]  /*7720*/  @P4 STG.E desc[UR36][R4.64+0x24], R29 ;  /* 0x0000241d04004986 */ /* 0x000fe2000c101924 */
[-C--:B0-----:R-:W-:Y:S01]  /*7730*/  FMUL R11, R30, R154.reuse ;  /* 0x0000009a1e0b7220 */ /* 0x081fe20000400000 */
[----:B------:R-:W-:Y:S01]  /*7740*/  ISETP.GT.AND P4, PT, R0, RZ, P3 ;  /* 0x000000ff0000720c */ /* 0x000fe20001f84270 */
[-C--:B------:R-:W-:Y:S01]  /*7750*/  FMUL R49, R49, R154.reuse ;  /* 0x0000009a31317220 */ /* 0x080fe20000400000 */
[----:B------:R-:W-:Y:S01]  /*7760*/  F2FP.TF32.F32.PACK_B R31, R31 ;  /* 0x0000001fff1f723e */ /* 0x000fe200024050ff */
[-C--:B------:R-:W-:Y:S01]  /*7770*/  FMUL R51, R51, R154.reuse ;  /* 0x0000009a33337220 */ /* 0x080fe20000400000 */
[----:B------:R-:W-:Y:S01]  /*7780*/  F2FP.TF32.F32.PACK_B R11, R11 ;  /* 0x0000000bff0b723e */ /* 0x000fe200024050ff */
[-C--:B------:R-:W-:Y:S01]  /*7790*/  FMUL R53, R53, R154.reuse ;  /* 0x0000009a35357220 */ /* 0x080fe20000400000 */
[----:B------:R-:W-:Y:S01]  /*77a0*/  F2FP.TF32.F32.PACK_B R13, R13 ;  /* 0x0000000dff0d723e */ /* 0x000fe200024050ff */
[-C--:B-1----:R-:W-:Y:S01]  /*77b0*/  FMUL R9, R34, R154.reuse ;  /* 0x0000009a22097220 */ /* 0x082fe20000400000 */
[----:B------:R-:W-:Y:S01]  /*77c0*/  F2FP.TF32.F32.PACK_B R33, R33 ;  /* 0x00000021ff21723e */ /* 0x000fe200024050ff */
[----:B------:R0:W-:Y:S01]  /*77d0*/  @P2 STG.E desc[UR36][R6.64+0x20], R11 ;  /* 0x0000200b06002986 */ /* 0x0001e2000c101924 */
[C---:B------:R-:W-:Y:S01]  /*77e0*/  ISETP.GT.AND P1, PT, R0.reuse, 0x8, P1 ;  /* 0x000000080000780c */ /* 0x040fe20000f24270 */
[-C--:B------:R-:W-:Y:S01]  /*77f0*/  FMUL R55, R55, R154.reuse ;  /* 0x0000009a37377220 */ /* 0x080fe20000400000 */
[C---:B------:R-:W-:Y:S01]  /*7800*/  ISETP.GT.AND P2, PT, R3.reuse, 0x19, PT ;  /* 0x000000190300780c */ /* 0x040fe20003f44270 */
[----:B------:R-:W-:Y:S01]  /*7810*/  @P0 STG.E desc[UR36][R6.64+0x24], R31 ;  /* 0x0000241f06000986 */ /* 0x000fe2000c101924 */
[----:B------:R-:W-:Y:S01]  /*7820*/  ISETP.GT.AND P0, PT, R3, 0x18, PT ;  /* 0x000000180300780c */ /* 0x000fe20003f04270 */
[-C--:B------:R-:W-:Y:S01]  /*7830*/  FMUL R57, R57, R154.reuse ;  /* 0x0000009a39397220 */ /* 0x080fe20000400000 */
[----:B------:R-:W-:Y:S01]  /*7840*/  F2FP.TF32.F32.PACK_B R9, R9 ;  /* 0x00000009ff09723e */ /* 0x000fe200024050ff */
[----:B------:R1:W-:Y:S01]  /*7850*/  @P5 STG.E desc[UR36][R4.64+0x40], R13 ;  /* 0x0000400d04005986 */ /* 0x0003e2000c101924 */
[C---:B------:R-:W-:Y:S01]  /*7860*/  ISETP.GT.AND P5, PT, R0.reuse, RZ, P0 ;  /* 0x000000ff0000720c */ /* 0x040fe200007a4270 */
[-C--:B------:R-:W-:Y:S01]  /*7870*/  FMUL R59, R59, R154.reuse ;  /* 0x0000009a3b3b7220 */ /* 0x080fe20000400000 */
[----:B------:R-:W-:Y:S01]  /*7880*/  F2FP.TF32.F32.PACK_B R35, R35 ;  /* 0x00000023ff23723e */ /* 0x000fe200024050ff */
[----:B------:R-:W-:Y:S01]  /*7890*/  @P4 STG.E desc[UR36][R4.64+0x44], R33 ;  /* 0x0000442104004986 */ /* 0x000fe2000c101924 */
[----:B------:R-:W-:Y:S01]  /*78a0*/  ISETP.GT.AND P4, PT, R0, 0x8, P3 ;  /* 0x000000080000780c */ /* 0x000fe20001f84270 */
[-C--:B0-----:R-:W-:Y:S01]  /*78b0*/  FMUL R11, R36, R154.reuse ;  /* 0x0000009a240b7220 */ /* 0x081fe20000400000 */
[----:B------:R-:W-:Y:S01]  /*78c0*/  ISETP.GT.AND P3, PT, R0, RZ, P2 ;  /* 0x000000ff0000720c */ /* 0x000fe20001764270 */
[----:B------:R0:W-:Y:S01]  /*78d0*/  @P1 STG.E desc[UR36][R6.64+0x40], R9 ;  /* 0x0000400906001986 */ /* 0x0001e2000c101924 */
[----:B------:R-:W-:Y:S01]  /*78e0*/  F2FP.TF32.F32.PACK_B R37, R37 ;  /* 0x00000025ff25723e */ /* 0x000fe200024050ff */
[-C--:B------:R-:W-:Y:S01]  /*78f0*/  FMUL R61, R61, R154.reuse ;  /* 0x0000009a3d3d7220 */ /* 0x080fe20000400000 */
[----:B------:R-:W-:Y:S01]  /*7900*/  F2FP.TF32.F32.PACK_B R11, R11 ;  /* 0x0000000bff0b723e */ /* 0x000fe200024050ff */
[-C--:B-1----:R-:W-:Y:S01]  /*7910*/  FMUL R13, R40, R154.reuse ;  /* 0x0000009a280d7220 */ /* 0x082fe20000400000 */
[----:B------:R-:W-:Y:S01]  /*7920*/  ISETP.GT.AND P1, PT, R3, 0x20, PT ;  /* 0x000000200300780c */ /* 0x000fe20003f24270 */
[-C--:B------:R-:W-:Y:S01]  /*7930*/  FMUL R63, R63, R154.reuse ;  /* 0x0000009a3f3f7220 */ /* 0x080fe20000400000 */
[C---:B------:R-:W-:Y:S01]  /*7940*/  ISETP.GT.AND P0, PT, R0.reuse, 0x8, P0 ;  /* 0x000000080000780c */ /* 0x040fe20000704270 */
[-C--:B------:R-:W-:Y:S01]  /*7950*/  FMUL R65, R65, R154.reuse ;  /* 0x0000009a41417220 */ /* 0x080fe20000400000 */
[----:B------:R-:W-:Y:S01]  /*7960*/  F2FP.TF32.F32.PACK_B R39, R39 ;  /* 0x00000027ff27723e */ /* 0x000fe200024050ff */
[----:B------:R-:W-:Y:S01]  /*7970*/  @P4 STG.E desc[UR36][R6.64+0x44], R35 ;  /* 0x0000442306004986 */ /* 0x000fe2000c101924 */
[----:B------:R-:W-:Y:S01]  /*7980*/  ISETP.GT.AND P4, PT, R0, 0x8, P2 ;  /* 0x000000080000780c */ /* 0x000fe20001784270 */
[-C--:B0-----:R-:W-:Y:S01]  /*7990*/  FMUL R9, R38, R154.reuse ;  /* 0x0000009a26097220 */ /* 0x081fe20000400000 */
[----:B------:R-:W-:Y:S01]  /*79a0*/  ISETP.GT.AND P2, PT, R3, 0x21, PT ;  /* 0x000000210300780c */ /* 0x000fe20003f44270 */
[----:B------:R0:W-:Y:S01]  /*79b0*/  @P5 STG.E desc[UR36][R4.64+0x60], R11 ;  /* 0x0000600b04005986 */ /* 0x0001e2000c101924 */
[C---:B------:R-:W-:Y:S01]  /*79c0*/  ISETP.GT.AND P5, PT, R0.reuse, RZ, P1 ;  /* 0x000000ff0000720c */ /* 0x040fe20000fa4270 */
[-C--:B------:R-:W-:Y:S01]  /*79d0*/  FMUL R67, R67, R154.reuse ;  /* 0x0000009a43437220 */ /* 0x080fe20000400000 */
[----:B------:R-:W-:Y:S01]  /*79e0*/  F2FP.TF32.F32.PACK_B R9, R9 ;  /* 0x00000009ff09723e */ /* 0x000fe200024050ff */
[----:B------:R-:W-:Y:S01]  /*79f0*/  @P3 STG.E desc[UR36][R4.64+0x64], R37 ;  /* 0x0000642504003986 */ /* 0x000fe2000c101924 */
[C---:B------:R-:W-:Y:S01]  /*7a00*/  ISETP.GT.AND P3, PT, R0.reuse, RZ, P2 ;  /* 0x000000ff0000720c */ /* 0x040fe20001764270 */
[-C--:B------:R-:W-:Y:S01]  /*7a10*/  FMUL R69, R69, R154.reuse ;  /* 0x0000009a45457220 */ /* 0x080fe20000400000 */
[----:B------:R-:W-:Y:S01]  /*7a20*/  F2FP.TF32.F32.PACK_B R13, R13 ;  /* 0x0000000dff0d723e */ /* 0x000fe200024050ff */
[----:B------:R1:W-:Y:S01]  /*7a30*/  @P0 STG.E desc[UR36][R6.64+0x60], R9 ;  /* 0x0000600906000986 */ /* 0x0003e2000c101924 */
[----:B------:R-:W-:Y:S01]  /*7a40*/  F2FP.TF32.F32.PACK_B R41, R41 ;  /* 0x00000029ff29723e */ /* 0x000fe200024050ff */
[-C--:B------:R-:W-:Y:S01]  /*7a50*/  FMUL R71, R71, R154.reuse ;  /* 0x0000009a47477220 */ /* 0x080fe20000400000 */
[C---:B------:R-:W-:Y:S01]  /*7a60*/  ISETP.GT.AND P0, PT, R3.reuse, 0x28, PT ;  /* 0x000000280300780c */ /* 0x040fe20003f04270 */
[----:B------:R-:W-:Y:S01]  /*7a70*/  @P4 STG.E desc[UR36][R6.64+0x64], R39 ;  /* 0x0000642706004986 */ /* 0x000fe2000c101924 */
[----:B------:R-:W-:Y:S01]  /*7a80*/  ISETP.GT.AND P1, PT, R0, 0x8, P1 ;  /* 0x000000080000780c */ /* 0x000fe20000f24270 */
[-C--:B0-----:R-:W-:Y:S01]  /*7a90*/  FMUL R11, R44, R154.reuse ;  /* 0x0000009a2c0b7220 */ /* 0x081fe20000400000 */
[C---:B------:R-:W-:Y:S01]  /*7aa0*/  ISETP.GT.AND P4, PT, R0.reuse, 0x8, P2 ;  /* 0x000000080000780c */ /* 0x040fe20001784270 */
[----:B------:R0:W-:Y:S01]  /*7ab0*/  @P5 STG.E desc[UR36][R4.64+0x80], R13 ;  /* 0x0000800d04005986 */ /* 0x0001e2000c101924 */
[----:B------:R-:W-:Y:S01]  /*7ac0*/  ISETP.GT.AND P2, PT, R3, 0x29, PT ;  /* 0x000000290300780c */ /* 0x000fe20003f44270 */
[-C--:B------:R-:W-:Y:S01]  /*7ad0*/  FMUL R73, R73, R154.reuse ;  /* 0x0000009a49497220 */ /* 0x080fe20000400000 */
[----:B------:R-:W-:Y:S01]  /*7ae0*/  ISETP.GT.AND P5, PT, R0, RZ, P0 ;  /* 0x000000ff0000720c */ /* 0x000fe200007a4270 */
[-C--:B-1----:R-:W-:Y:S01]  /*7af0*/  FMUL R9, R42, R154.reuse ;  /* 0x0000009a2a097220 */ /* 0x082fe20000400000 */
[----:B------:R-:W-:Y:S01]  /*7b00*/  @P3 STG.E desc[UR36][R4.64+0x84], R41 ;  /* 0x0000842904003986 */ /* 0x000fe2000c101924 */
[----:B------:R-:W-:Y:S01]  /*7b10*/  ISETP.GT.AND P3, PT, R0, RZ, P2 ;  /* 0x000000ff0000720c */ /* 0x000fe20001764270 */
[-C--:B------:R-:W-:Y:S01]  /*7b20*/  FMUL R75, R75, R154.reuse ;  /* 0x0000009a4b4b7220 */ /* 0x080fe20000400000 */
[----:B------:R-:W-:Y:S01]  /*7b30*/  F2FP.TF32.F32.PACK_B R43, R43 ;  /* 0x0000002bff2b723e */ /* 0x000fe200024050ff */
[-C--:B------:R-:W-:Y:S01]  /*7b40*/  FMUL R77, R77, R154.reuse ;  /* 0x0000009a4d4d7220 */ /* 0x080fe20000400000 */
[----:B------:R-:W-:Y:S01]  /*7b50*/  F2FP.TF32.F32.PACK_B R9, R9 ;  /* 0x00000009ff09723e */ /* 0x000fe200024050ff */
[-C--:B------:R-:W-:Y:S01]  /*7b60*/  FMUL R79, R79, R154.reuse ;  /* 0x0000009a4f4f7220 */ /* 0x080fe20000400000 */
[----:B------:R-:W-:Y:S01]  /*7b70*/  F2FP.TF32.F32.PACK_B R11, R11 ;  /* 0x0000000bff0b723e */ /* 0x000fe200024050ff */
[-C--:B0-----:R-:W-:Y:S01]  /*7b80*/  FMUL R13, R48, R154.reuse ;  /* 0x0000009a300d7220 */ /* 0x081fe20000400000 */
[----:B------:R-:W-:Y:S01]  /*7b90*/  F2FP.TF32.F32.PACK_B R45, R45 ;  /* 0x0000002dff2d723e */ /* 0x000fe200024050ff */
[----:B------:R0:W-:Y:S01]  /*7ba0*/  @P1 STG.E desc[UR36][R6.64+0x80], R9 ;  /* 0x0000800906001986 */ /* 0x0001e2000c101924 */
[----:B------:R-:W-:Y:S01]  /*7bb0*/  ISETP.GT.AND P1, PT, R3, 0x30, PT ;  /* 0x000000300300780c */ /* 0x000fe20003f24270 */
[-C--:B------:R-:W-:Y:S01]  /*7bc0*/  FMUL R81, R81, R154.reuse ;  /* 0x0000009a51517220 */ /* 0x080fe20000400000 */
[C---:B------:R-:W-:Y:S01]  /*7bd0*/  ISETP.GT.AND P0, PT, R0.reuse, 0x8, P0 ;  /* 0x000000080000780c */ /* 0x040fe20000704270 */
[----:B------:R-:W-:Y:S01]  /*7be0*/  @P4 STG.E desc[UR36][R6.64+0x84], R43 ;  /* 0x0000842b06004986 */ /* 0x000fe2000c101924 */
[C---:B------:R-:W-:Y:S01]  /*7bf0*/  ISETP.GT.AND P4, PT, R0.reuse, 0x8, P2 ;  /* 0x000000080000780c */ /* 0x040fe20001784270 */
[-C--:B------:R-:W-:Y:S01]  /*7c00*/  FMUL R83, R83, R154.reuse ;  /* 0x0000009a53537220 */ /* 0x080fe20000400000 */
[----:B------:R-:W-:Y:S01]  /*7c10*/  ISETP.GT.AND P2, PT, R3, 0x31, PT ;  /* 0x000000310300780c */ /* 0x000fe20003f44270 */
[----:B------:R1:W-:Y:S01]  /*7c20*/  @P5 STG.E desc[UR36][R4.64+0xa0], R11 ;  /* 0x0000a00b04005986 */ /* 0x0003e2000c101924 */
[----:B------:R-:W-:Y:S01]  /*7c30*/  ISETP.GT.AND P5, PT, R0, RZ, P1 ;  /* 0x000000ff0000720c */ /* 0x000fe20000fa4270 */
[-C--:B------:R-:W-:Y:S01]  /*7c40*/  FMUL R85, R85, R154.reuse ;  /* 0x0000009a55557220 */ /* 0x080fe20000400000 */
[----:B------:R-:W-:Y:S01]  /*7c50*/  F2FP.TF32.F32.PACK_B R47, R47 ;  /* 0x0000002fff2f723e */ /* 0x000fe200024050ff */
[-C--:B0-----:R-:W-:Y:S01]  /*7c60*/  FMUL R9, R46, R154.reuse ;  /* 0x0000009a2e097220 */ /* 0x081fe20000400000 */
        /* <DEDUP_REMOVED lines=9> */
[C---:B------:R-:W-:Y:S01]  /*7d00*/  ISETP.GT.AND P1, PT, R0.reuse, 0x8, P1 ;  /* 0x000000080000780c */ /* 0x040fe20000f24270 */
[----:B------:R0:W-:Y:S01]  /*7d10*/  @P0 STG.E desc[UR36][R6.64+0xa0], R9 ;  /* 0x0000a00906000986 */ /* 0x0001e2000c101924 */
[----:B------:R-:W-:Y:S01]  /*7d20*/  ISETP.GT.AND P0, PT, R3, 0x38, PT ;  /* 0x000000380300780c */ /* 0x000fe20003f04270 */
[-C--:B------:R-:W-:Y:S01]  /*7d30*/  FMUL R93, R93, R154.reuse ;  /* 0x0000009a5d5d7220 */ /* 0x080fe20000400000 */
[----:B------:R-:W-:Y:S01]  /*7d40*/  F2FP.TF32.F32.PACK_B R51, R51 ;  /* 0x00000033ff33723e */ /* 0x000fe200024050ff */
        /* <DEDUP_REMOVED lines=10> */
[C---:B------:R-:W-:Y:S01]  /*7df0*/  ISETP.GT.AND P3, PT, R0.reuse, RZ, P2 ;  /* 0x000000ff0000720c */ /* 0x040fe20001764270 */
[-C--:B------:R-:W-:Y:S01]  /*7e00*/  FMUL R99, R99, R154.reuse ;  /* 0x0000009a63637220 */ /* 0x080fe20000400000 */
[----:B------:R-:W-:Y:S01]  /*7e10*/  F2FP.TF32.F32.PACK_B R53, R53 ;  /* 0x00000035ff35723e */ /* 0x000fe200024050ff */
[-C--:B------:R-:W-:Y:S01]  /*7e20*/  FMUL R101, R101, R154.reuse ;  /* 0x0000009a65657220 */ /* 0x080fe20000400000 */
[----:B------:R-:W-:Y:S01]  /*7e30*/  F2FP.TF32.F32.PACK_B R9, R9 ;  /* 0x00000009ff09723e */ /* 0x000fe200024050ff */
[-C--:B------:R-:W-:Y:S01]  /*7e40*/  FMUL R103, R103, R154.reuse ;  /* 0x0000009a67677220 */ /* 0x080fe20000400000 */
[----:B------:R-:W-:Y:S01]  /*7e50*/  ISETP.GT.AND P0, PT, R0, 0x8, P0 ;  /* 0x000000080000780c */ /* 0x000fe20000704270 */
[-C--:B-1----:R-:W-:Y:S01]  /*7e60*/  FMUL R13, R56, R154.reuse ;  /* 0x0000009a380d7220 */ /* 0x082fe20000400000 */
[----:B------:R-:W-:Y:S01]  /*7e70*/  F2FP.TF32.F32.PACK_B R55, R55 ;  /* 0x00000037ff37723e */ /* 0x000fe200024050ff */
        /* <DEDUP_REMOVED lines=16> */
[----:B------:R-:W-:Y:S01]  /*7f80*/  ISETP.GT.AND P1, PT, R0, 0x8, P1 ;  /* 0x000000080000780c */ /* 0x000fe20000f24270 */
[-C--:B------:R-:W-:Y:S01]  /*7f90*/  FMUL R113, R113, R154.reuse ;  /* 0x0000009a71717220 */ /* 0x080fe20000400000 */
[----:B------:R-:W-:Y:S01]  /*7fa0*/  F2FP.TF32.F32.PACK_B R9, R9 ;  /* 0x00000009ff09723e */ /* 0x000fe200024050ff */
[-C--:B------:R-:W-:Y:S01]  /*7fb0*/  FMUL R115, R115, R154.reuse ;  /* 0x0000009a73737220 */ /* 0x080fe20000400000 */
[-C--:B-1----:R-:W-:Y:S01]  /*7fc0*/  FMUL R11, R60, R154.reuse ;  /* 0x0000009a3c0b7220 */ /* 0x082fe20000400000 */
[----:B------:R-:W-:Y:S01]  /*7fd0*/  F2FP.TF32.F32.PACK_B R59, R59 ;  /* 0x0000003bff3b723e */ /* 0x000fe200024050ff */
[-C--:B------:R-:W-:Y:S01]  /*7fe0*/  FMUL R117, R117, R154.reuse ;  /* 0x0000009a75757220 */ /* 0x080fe20000400000 */
        /* <DEDUP_REMOVED lines=58> */
[----:B0-----:R-:W-:Y:S01]  /*8390*/  FMUL R9, R66, R154 ;  /* 0x0000009a42097220 */ /* 0x001fe20000400000 */
[----:B------:R-:W-:Y:S01]  /*83a0*/  @P3 STG.E desc[UR36][R4.64+0x144], R65 ;  /* 0x0001444104003986 */ /* 0x000fe2000c101924 */
[----:B------:R-:W-:-:S02]  /*83b0*/  ISETP.GT.AND P3, PT, R0, RZ, P2 ;  /* 0x000000ff0000720c */ /* 0x000fc40001764270 */
[----:B------:R-:W-:Y:S02]  /*83c0*/  ISETP.GT.AND P0, PT, R0, 0x8, P0 ;  /* 0x000000080000780c */ /* 0x000fe40000704270 */
[----:B------:R-:W-:Y:S01]  /*83d0*/  F2FP.TF32.F32.PACK_B R9, R9 ;  /* 0x00000009ff09723e */ /* 0x000fe200024050ff */
[----:B-1----:R-:W-:Y:S01]  /*83e0*/  FMUL R13, R72, R154 ;  /* 0x0000009a480d7220 */ /* 0x002fe20000400000 */
[----:B------:R-:W-:-:S03]  /*83f0*/  F2FP.TF32.F32.PACK_B R71, R71 ;  /* 0x00000047ff47723e */ /* 0x000fc600024050ff */
[----:B------:R0:W-:Y:S01]  /*8400*/  @P1 STG.E desc[UR36][R6.64+0x140], R9 ;  /* 0x0001400906001986 */ /* 0x0001e2000c101924 */
[C---:B------:R-:W-:Y:S02]  /*8410*/  ISETP.GT.AND P1, PT, R3.reuse, 0x60, PT ;  /* 0x000000600300780c */ /* 0x040fe40003f24270 */
[----:B------:R-:W-:Y:S01]  /*8420*/  F2FP.TF32.F32.PACK_B R13, R13 ;  /* 0x0000000dff0d723e */ /* 0x000fe200024050ff */
[----:B------:R-:W-:Y:S01]  /*8430*/  @P4 STG.E desc[UR36][R6.64+0x144], R67 ;  /* 0x0001444306004986 */ /* 0x000fe2000c101924 */
[C---:B------:R-:W-:Y:S02]  /*8440*/  ISETP.GT.AND P4, PT, R0.reuse, 0x8, P2 ;  /* 0x000000080000780c */ /* 0x040fe40001784270 */
[----:B------:R-:W-:Y:S01]  /*8450*/  ISETP.GT.AND P2, PT, R3, 0x61, PT ;  /* 0x000000610300780c */ /* 0x000fe20003f44270 */
[----:B------:R1:W-:Y:S01]  /*8460*/  @P5 STG.E desc[UR36][R4.64+0x160], R11 ;  /* 0x0001600b04005986 */ /* 0x0003e2000c101924 */
[----:B------:R-:W-:Y:S02]  /*8470*/  ISETP.GT.AND P5, PT, R0, RZ, P1 ;  /* 0x000000ff0000720c */ /* 0x000fe40000fa4270 */
        /* <DEDUP_REMOVED lines=257> */
[----:B------:R-:W-:Y:S01]  /*9490*/  @P3 STG.E desc[UR36][R4.64+0x364], R133 ;  /* 0x0003648504003986 */ /* 0x000fe2000c101924 */
[----:B0-----:R-:W-:Y:S01]  /*94a0*/  FMUL R9, R134, R154 ;  /* 0x0000009a86097220 */ /* 0x001fe20000400000 */
[----:B------:R-:W-:-:S02]  /*94b0*/  ISETP.GT.AND P3, PT, R0, RZ, P2 ;  /* 0x000000ff0000720c */ /* 0x000fc40001764270 */
[----:B------:R-:W-:Y:S02]  /*94c0*/  ISETP.GT.AND P1, PT, R0, 0x8, P1 ;  /* 0x000000080000780c */ /* 0x000fe40000f24270 */
[----:B------:R-:W-:Y:S01]  /*94d0*/  F2FP.TF32.F32.PACK_B R9, R9 ;  /* 0x00000009ff09723e */ /* 0x000fe200024050ff */
[----:B-1----:R-:W-:Y:S01]  /*94e0*/  FMUL R11, R140, R154 ;  /* 0x0000009a8c0b7220 */ /* 0x002fe20000400000 */
[----:B------:R-:W-:-:S03]  /*94f0*/  F2FP.TF32.F32.PACK_B R139, R139 ;  /* 0x0000008bff8b723e */ /* 0x000fc600024050ff */
[----:B------:R0:W-:Y:S01]  /*9500*/  @P0 STG.E desc[UR36][R6.64+0x360], R9 ;  /* 0x0003600906000986 */ /* 0x0001e2000c101924 */
[----:B------:R-:W-:Y:S02]  /*9510*/  F2FP.TF32.F32.PACK_B R141, R141 ;  /* 0x0000008dff8d723e */ /* 0x000fe400024050ff */
[----:B------:R-:W-:Y:S01]  /*9520*/  F2FP.TF32.F32.PACK_B R11, R11 ;  /* 0x0000000bff0b723e */ /* 0x000fe200024050ff */
[----:B------:R-:W-:Y:S01]  /*9530*/  @P4 STG.E desc[UR36][R6.64+0x364], R135 ;  /* 0x0003648706004986 */ /* 0x000fe2000c101924 */
[C---:B------:R-:W-:Y:S02]  /*9540*/  ISETP.GT.AND P4, PT, R3.reuse, 0xe8, PT ;  /* 0x000000e80300780c */ /* 0x040fe40003f84270 */
[----:B------:R-:W-:Y:S01]  /*9550*/  F2FP.TF32.F32.PACK_B R143, R143 ;  /* 0x0000008fff8f723e */ /* 0x000fe200024050ff */
[----:B------:R1:W-:Y:S01]  /*9560*/  @P5 STG.E desc[UR36][R4.64+0x380], R13 ;  /* 0x0003800d04005986 */ /* 0x0003e2000c101924 */
[----:B------:R-:W-:Y:S02]  /*9570*/  ISETP.GT.AND P5, PT, R3, 0xe9, PT ;  /* 0x000000e90300780c */ /* 0x000fe40003fa4270 */
[----:B------:R-:W-:Y:S01]  /*9580*/  F2FP.TF32.F32.PACK_B R145, R145 ;  /* 0x00000091ff91723e */ /* 0x000fe200024050ff */
[----:B------:R-:W-:Y:S01]  /*9590*/  @P3 STG.E desc[UR36][R4.64+0x384], R137 ;  /* 0x0003848904003986 */ /* 0x000fe2000c101924 */
[----:B------:R-:W-:Y:S01]  /*95a0*/  ISETP.GT.AND P3, PT, R0, 0x8, P2 ;  /* 0x000000080000780c */ /* 0x000fe20001764270 */
[----:B0-----:R-:W-:Y:S01]  /*95b0*/  FMUL R9, R138, R154 ;  /* 0x0000009a8a097220 */ /* 0x001fe20000400000 */
[----:B------:R-:W-:-:S02]  /*95c0*/  ISETP.GT.AND P2, PT, R0, RZ, P4 ;  /* 0x000000ff0000720c */ /* 0x000fc40002744270 */
[C---:B------:R-:W-:Y:S02]  /*95d0*/  ISETP.GT.AND P0, PT, R0.reuse, RZ, P5 ;  /* 0x000000ff0000720c */ /* 0x040fe40002f04270 */
[----:B------:R-:W-:Y:S01]  /*95e0*/  ISETP.GT.AND P4, PT, R0, 0x8, P4 ;  /* 0x000000080000780c */ /* 0x000fe20002784270 */
[----:B-1----:R-:W-:Y:S01]  /*95f0*/  FMUL R13, R142, R154 ;  /* 0x0000009a8e0d7220 */ /* 0x002fe20000400000 */
[----:B------:R-:W-:Y:S02]  /*9600*/  ISETP.GT.AND P5, PT, R0, 0x8, P5 ;  /* 0x000000080000780c */ /* 0x000fe40002fa4270 */
[----:B------:R-:W-:Y:S02]  /*9610*/  F2FP.TF32.F32.PACK_B R9, R9 ;  /* 0x00000009ff09723e */ /* 0x000fe400024050ff */
[----:B------:R-:W-:Y:S02]  /*9620*/  F2FP.TF32.F32.PACK_B R13, R13 ;  /* 0x0000000dff0d723e */ /* 0x000fe400024050ff */
[----:B------:R-:W-:Y:S01]  /*9630*/  F2FP.TF32.F32.PACK_B R147, R147 ;  /* 0x00000093ff93723e */ /* 0x000fe200024050ff */
[----:B------:R0:W-:Y:S01]  /*9640*/  @P1 STG.E desc[UR36][R6.64+0x380], R9 ;  /* 0x0003800906001986 */ /* 0x0001e2000c101924 */
[----:B------:R-:W-:-:S02]  /*9650*/  ISETP.GT.AND P1, PT, R3, 0xf8, PT ;  /* 0x000000f80300780c */ /* 0x000fc40003f24270 */
[----:B------:R-:W-:Y:S01]  /*9660*/  F2FP.TF32.F32.PACK_B R149, R149 ;  /* 0x00000095ff95723e */ /* 0x000fe200024050ff */
[----:B------:R-:W-:Y:S01]  /*9670*/  @P3 STG.E desc[UR36][R6.64+0x384], R139 ;  /* 0x0003848b06003986 */ /* 0x000fe2000c101924 */
[C---:B------:R-:W-:Y:S02]  /*9680*/  ISETP.GT.AND P3, PT, R3.reuse, 0xf0, PT ;  /* 0x000000f00300780c */ /* 0x040fe40003f64270 */
[----:B------:R-:W-:Y:S01]  /*9690*/  F2FP.TF32.F32.PACK_B R151, R151 ;  /* 0x00000097ff97723e */ /* 0x000fe200024050ff */
[----:B------:R1:W-:Y:S01]  /*96a0*/  @P2 STG.E desc[UR36][R4.64+0x3a0], R11 ;  /* 0x0003a00b04002986 */ /* 0x0003e2000c101924 */
[----:B------:R-:W-:-:S03]  /*96b0*/  ISETP.GT.AND P2, PT, R3, 0xf1, PT ;  /* 0x000000f10300780c */ /* 0x000fc60003f44270 */
[----:B------:R-:W-:Y:S01]  /*96c0*/  @P0 STG.E desc[UR36][R4.64+0x3a4], R141 ;  /* 0x0003a48d04000986 */ /* 0x000fe2000c101924 */
[----:B------:R-:W-:Y:S01]  /*96d0*/  ISETP.GT.AND P0, PT, R3, 0xf9, PT ;  /* 0x000000f90300780c */ /* 0x000fe20003f04270 */
[-C--:B------:R-:W-:Y:S01]  /*96e0*/  FMUL R3, R144, R154.reuse ;  /* 0x0000009a90037220 */ /* 0x080fe20000400000 */
[-C--:B0-----:R-:W-:Y:S01]  /*96f0*/  FMUL R9, R146, R154.reuse ;  /* 0x0000009a92097220 */ /* 0x081fe20000400000 */
[----:B------:R0:W-:Y:S01]  /*9700*/  @P4 STG.E desc[UR36][R6.64+0x3a0], R13 ;  /* 0x0003a00d06004986 */ /* 0x0001e2000c101924 */
[C---:B------:R-:W-:Y:S02]  /*9710*/  ISETP.GT.AND P4, PT, R0.reuse, RZ, P2 ;  /* 0x000000ff0000720c */ /* 0x040fe40001784270 */
[----:B------:R-:W-:Y:S01]  /*9720*/  F2FP.TF32.F32.PACK_B R3, R3 ;  /* 0x00000003ff03723e */ /* 0x000fe200024050ff */
[----:B------:R-:W-:Y:S01]  /*9730*/  @P5 STG.E desc[UR36][R6.64+0x3a4], R143 ;  /* 0x0003a48f06005986 */ /* 0x000fe2000c101924 */
[----:B------:R-:W-:Y:S01]  /*9740*/  ISETP.GT.AND P5, PT, R0, RZ, P3 ;  /* 0x000000ff0000720c */ /* 0x000fe20001fa4270 */
[----:B-1----:R-:W-:Y:S01]  /*9750*/  FMUL R11, R148, R154 ;  /* 0x0000009a940b7220 */ /* 0x002fe20000400000 */
[----:B------:R-:W-:-:S02]  /*9760*/  ISETP.GT.AND P3, PT, R0, 0x8, P3 ;  /* 0x000000080000780c */ /* 0x000fc40001f64270 */
[----:B------:R-:W-:Y:S02]  /*9770*/  ISETP.GT.AND P2, PT, R0, 0x8, P2 ;  /* 0x000000080000780c */ /* 0x000fe40001744270 */
[----:B------:R-:W-:Y:S01]  /*9780*/  F2FP.TF32.F32.PACK_B R9, R9 ;  /* 0x00000009ff09723e */ /* 0x000fe200024050ff */
[----:B0-----:R-:W-:Y:S01]  /*9790*/  FMUL R13, R150, R154 ;  /* 0x0000009a960d7220 */ /* 0x001fe20000400000 */
[----:B------:R-:W-:-:S04]  /*97a0*/  F2FP.TF32.F32.PACK_B R11, R11 ;  /* 0x0000000bff0b723e */ /* 0x000fc800024050ff */
[----:B------:R-:W-:Y:S01]  /*97b0*/  F2FP.TF32.F32.PACK_B R13, R13 ;  /* 0x0000000dff0d723e */ /* 0x000fe200024050ff */
[----:B------:R-:W-:Y:S01]  /*97c0*/  @P5 STG.E desc[UR36][R4.64+0x3c0], R3 ;  /* 0x0003c00304005986 */ /* 0x000fe2000c101924 */
[C---:B------:R-:W-:Y:S02]  /*97d0*/  ISETP.GT.AND P5, PT, R0.reuse, RZ, P1 ;  /* 0x000000ff0000720c */ /* 0x040fe40000fa4270 */
[C---:B------:R-:W-:Y:S01]  /*97e0*/  ISETP.GT.AND P1, PT, R0.reuse, 0x8, P1 ;  /* 0x000000080000780c */ /* 0x040fe20000f24270 */
[----:B------:R-:W-:Y:S01]  /*97f0*/  @P4 STG.E desc[UR36][R4.64+0x3c4], R145 ;  /* 0x0003c49104004986 */ /* 0x000fe2000c101924 */
[C---:B------:R-:W-:Y:S02]  /*9800*/  ISETP.GT.AND P4, PT, R0.reuse, RZ, P0 ;  /* 0x000000ff0000720c */ /* 0x040fe40000784270 */
[----:B------:R-:W-:Y:S01]  /*9810*/  ISETP.GT.AND P0, PT, R0, 0x8, P0 ;  /* 0x000000080000780c */ /* 0x000fe20000704270 */
[----:B------:R-:W-:Y:S04]  /*9820*/  @P3 STG.E desc[UR36][R6.64+0x3c0], R9 ;  /* 0x0003c00906003986 */ /* 0x000fe8000c101924 */
[----:B------:R-:W-:Y:S04]  /*9830*/  @P2 STG.E desc[UR36][R6.64+0x3c4], R147 ;  /* 0x0003c49306002986 */ /* 0x000fe8000c101924 */
[----:B------:R-:W-:Y:S04]  /*9840*/  @P5 STG.E desc[UR36][R4.64+0x3e0], R11 ;  /* 0x0003e00b04005986 */ /* 0x000fe8000c101924 */
[----:B------:R0:W-:Y:S02]  /*9850*/  @P4 STG.E desc[UR36][R4.64+0x3e4], R149 ;  /* 0x0003e49504004986 */ /* 0x0001e4000c101924 */
[----:B0-----:R-:W-:-:S02]  /*9860*/  @P1 IMAD.MOV.U32 R4, RZ, RZ, R6 ;  /* 0x000000ffff041224 */ /* 0x001fc400078e0006 */
[----:B------:R-:W-:-:S05]  /*9870*/  @P1 IMAD.MOV.U32 R5, RZ, RZ, R7 ;  /* 0x000000ffff051224 */ /* 0x000fca00078e0007 */
[----:B------:R0:W-:Y:S04]  /*9880*/  @P1 STG.E desc[UR36][R4.64+0x3e0], R13 ;  /* 0x0003e00d04001986 */ /* 0x0001e8000c101924 */
[----:B------:R0:W-:Y:S02]  /*9890*/  @P0 STG.E desc[UR36][R6.64+0x3e4], R151 ;  /* 0x0003e49706000986 */ /* 0x0001e4000c101924 */
.L_x_282:
[----:B------:R-:W-:Y:S05]  /*98a0*/  BSYNC B0 ;  /* 0x0000000000007941 */ /* 0x000fea0003800000 */
.L_x_28:
[----:B------:R-:W-:Y:S01]  /*98b0*/  ULDC UR4, c[0x0][0xc] ;  /* 0x0000030000047ab9 */ /* 0x000fe20000000800 */
[----:B------:R-:W-:Y:S01]  /*98c0*/  ULDC UR5, c[0x0][0x10] ;  /* 0x0000040000057ab9 */ /* 0x000fe20000000800 */
[----:B0-----:R-:W0:Y:S01]  /*98d0*/  LDC R3, c[0x0][0x14] ;  /* 0x00000500ff037b82 */ /* 0x001e220000000800 */
[----:B------:R-:W-:Y:S01]  /*98e0*/  UIMAD.WIDE.U32 UR4, UR4, UR5, URZ ;  /* 0x00000005040472a5 */ /* 0x000fe2000f8e003f */
[----:B------:R-:W-:Y:S01]  /*98f0*/  PRMT R0, RZ, 0x7610, R0 ;  /* 0x00007610ff007816 */ /* 0x000fe20000000000 */
[----:B-----5:R-:W-:Y:S02]  /*9900*/  IMAD.MOV.U32 R152, RZ, RZ, -0x1 ;  /* 0xffffffffff987424 */ /* 0x020fe400078e00ff */
[----:B------:R-:W-:Y:S02]  /*9910*/  IMAD.MOV.U32 R23, RZ, RZ, -0x1 ;  /* 0xffffffffff177424 */ /* 0x000fe400078e00ff */
[----:B0-----:R-:W-:-:S04]  /*9920*/  IMAD.WIDE.U32 R16, R3, UR4, R16 ;  /* 0x0000000403107c25 */ /* 0x001fc8000f8e0010 */
[----:B------:R-:W-:Y:S01]  /*9930*/  IMAD R3, R3, UR5, RZ ;  /* 0x0000000503037c24 */ /* 0x000fe2000f8e02ff */
[----:B------:R-:W-:Y:S02]  /*9940*/  ULDC.64 UR4, c[0x0][0x650] ;  /* 0x0001940000047ab9 */ /* 0x000fe40000000a00 */
[----:B------:R-:W-:Y:S01]  /*9950*/  ISETP.GE.U32.AND P0, PT, R16, UR4, PT ;  /* 0x0000000410007c0c */ /* 0x000fe2000bf06070 */
[----:B------:R-:W-:-:S05]  /*9960*/  IMAD.IADD R17, R17, 0x1, R3 ;  /* 0x0000000111117824 */ /* 0x000fca00078e0203 */
[----:B------:R-:W-:-:S13]  /*9970*/  ISETP.GE.U32.AND.EX P0, PT, R17, UR5, PT, P0 ;  /* 0x0000000511007c0c */ /* 0x000fda000bf06100 */
[----:B------:R-:W-:Y:S05]  /*9980*/  @P0 BRA `(.L_x_283) ;  /* 0x0000000400640947 */ /* 0x000fea0003800000 */
[----:B------:R-:W0:Y:S01]  /*9990*/  S2R R12, SR_CTAID.X ;  /* 0x00000000000c7919 */ /* 0x000e220000002500 */
[----:B----4-:R-:W4:Y:S01]  /*99a0*/  LDC.64 R10, c[0x0][0x628] ;  /* 0x00018a00ff0a7b82 */ /* 0x010f220000000a00 */
[----:B------:R-:W-:Y:S01]  /*99b0*/  ULDC UR4, c[0x0][0x150] ;  /* 0x0000540000047ab9 */ /* 0x000fe20000000800 */
[----:B-123--:R-:W-:Y:S01]  /*99c0*/  IMAD.MOV.U32 R8, RZ, RZ, R16 ;  /* 0x000000ffff087224 */ /* 0x00efe200078e0010 */
[----:B------:R-:W1:Y:S01]  /*99d0*/  S2R R24, SR_CTAID.Y ;  /* 0x0000000000187919 */ /* 0x000e620000002600 */
[----:B------:R-:W-:-:S04]  /*99e0*/  IMAD.MOV.U32 R9, RZ, RZ, R17 ;  /* 0x000000ffff097224 */ /* 0x000fc800078e0011 */
[----:B------:R-:W2:Y:S08]  /*99f0*/  LDC R21, c[0x0][0x144] ;  /* 0x00005100ff157b82 */ /* 0x000eb00000000800 */
[----:B------:R-:W3:Y:S08]  /*9a00*/  LDC R0, c[0x0][0x630] ;  /* 0x00018c00ff007b82 */ /* 0x000ef00000000800 */
[----:B------:R-:W1:Y:S01]  /*9a10*/  LDC.64 R14, c[0x0][0x620] ;  /* 0x00018800ff0e7b82 */ /* 0x000e620000000a00 */
[----:B----4-:R-:W-:-:S04]  /*9a20*/  ISETP.NE.U32.AND P0, PT, R10, RZ, PT ;  /* 0x000000ff0a00720c */ /* 0x010fc80003f05070 */
[----:B------:R-:W-:Y:S02]  /*9a30*/  ISETP.NE.AND.EX P0, PT, R11, RZ, PT, P0 ;  /* 0x000000ff0b00720c */ /* 0x000fe40003f05300 */
[----:B0-----:R-:W-:-:S05]  /*9a40*/  I2FP.F32.U32 R3, R12 ;  /* 0x0000000c00037245 */ /* 0x001fca0000201000 */
[----:B------:R-:W-:-:S04]  /*9a50*/  FMUL R3, R3, UR4 ;  /* 0x0000000403037c20 */ /* 0x000fc80008400000 */
[----:B------:R0:W4:Y:S02]  /*9a60*/  F2I.U32.TRUNC.NTZ R20, R3 ;  /* 0x0000000300147305 */ /* 0x000124000020f000 */
[----:B--23--:R-:W-:Y:S05]  /*9a70*/  @!P0 BRA `(.L_x_284) ;  /* 0x0000000000288947 */ /* 0x00cfea0003800000 */
[----:B0-----:R-:W0:Y:S02]  /*9a80*/  LDC R3, c[0x0][0x634] ;  /* 0x00018d00ff037b82 */ /* 0x001e240000000800 */
        /* <DEDUP_REMOVED lines=9> */
.L_x_284:
[----:B------:R-:W2:Y:S01]  /*9b20*/  LDC.64 R30, c[0x0][0x640] ;  /* 0x00019000ff1e7b82 */ /* 0x000ea20000000a00 */
[-CC-:B------:R-:W-:Y:S01]  /*9b30*/  SHF.R.U64 R23, R8, R0.reuse, R9.reuse ;  /* 0x0000000008177219 */ /* 0x180fe20000001209 */
[----:B----4-:R-:W-:Y:S01]  /*9b40*/  IMAD.MOV R20, RZ, RZ, -R20 ;  /* 0x000000ffff147224 */ /* 0x010fe200078e0a14 */
[----:B------:R-:W-:Y:S01]  /*9b50*/  SHF.R.U32.HI R0, RZ, R0, R9 ;  /* 0x00000000ff007219 */ /* 0x000fe20000011609 */
[----:B------:R-:W-:Y:S01]  /*9b60*/  ULDC UR4, c[0x0][0x154] ;  /* 0x0000550000047ab9 */ /* 0x000fe20000000800 */
[----:B0-----:R-:W-:Y:S01]  /*9b70*/  IADD3 R3, P0, RZ, -R23, RZ ;  /* 0x80000017ff037210 */ /* 0x001fe20007f1e0ff */
[----:B------:R-:W-:Y:S02]  /*9b80*/  IMAD R26, R21, R20, R12 ;  /* 0x00000014151a7224 */ /* 0x000fe400078e020c */
[----:B------:R-:W0:Y:S01]  /*9b90*/  LDC R6, c[0x0][0x618] ;  /* 0x00018600ff067b82 */ /* 0x000e220000000800 */
[----:B------:R-:W-:Y:S02]  /*9ba0*/  IMAD.MOV.U32 R7, RZ, RZ, 0x1 ;  /* 0x00000001ff077424 */ /* 0x000fe400078e00ff */
[----:B------:R-:W-:-:S04]  /*9bb0*/  IMAD.X R5, RZ, RZ, ~R0, P0 ;  /* 0x000000ffff057224 */ /* 0x000fc800000e0e00 */
[-C--:B-1----:R-:W-:Y:S01]  /*9bc0*/  IMAD R0, R5, R14.reuse, RZ ;  /* 0x0000000e05007224 */ /* 0x082fe200078e02ff */
[----:B------:R-:W1:Y:S01]  /*9bd0*/  LDC R8, c[0x0][0x608] ;  /* 0x00018200ff087b82 */ /* 0x000e620000000800 */
[----:B------:R-:W-:-:S04]  /*9be0*/  IMAD.WIDE.U32 R4, R3, R14, R16 ;  /* 0x0000000e03047225 */ /* 0x000fc800078e0010 */
[----:B------:R-:W-:Y:S01]  /*9bf0*/  IMAD R3, R3, R15, R0 ;  /* 0x0000000f03037224 */ /* 0x000fe200078e0200 */
[----:B------:R-:W-:Y:S02]  /*9c00*/  I2FP.F32.U32 R0, R24 ;  /* 0x0000001800007245 */ /* 0x000fe40000201000 */
[----:B------:R-:W3:Y:S01]  /*9c10*/  LDC R28, c[0x0][0x658] ;  /* 0x00019600ff1c7b82 */ /* 0x000ee20000000800 */
[----:B------:R-:W-:Y:S01]  /*9c20*/  IMAD.IADD R3, R5, 0x1, R3 ;  /* 0x0000000105037824 */ /* 0x000fe200078e0203 */
[----:B--2---:R-:W-:Y:S01]  /*9c30*/  ISETP.NE.U32.AND P0, PT, R30, RZ, PT ;  /* 0x000000ff1e00720c */ /* 0x004fe20003f05070 */
[----:B------:R-:W-:Y:S01]  /*9c40*/  FMUL R0, R0, UR4 ;  /* 0x0000000400007c20 */ /* 0x000fe20008400000 */
[----:B------:R-:W-:Y:S02]  /*9c50*/  IMAD.MOV.U32 R5, RZ, RZ, -0x1 ;  /* 0xffffffffff057424 */ /* 0x000fe400078e00ff */
[----:B------:R-:W-:Y:S01]  /*9c60*/  ISETP.NE.AND.EX P0, PT, R31, RZ, PT, P0 ;  /* 0x000000ff1f00720c */ /* 0x000fe20003f05300 */
[----:B------:R2:W4:Y:S01]  /*9c70*/  F2I.U32.TRUNC.NTZ R13, R0 ;  /* 0x00000000000d7305 */ /* 0x000522000020f000 */
[----:B------:R-:W2:Y:S01]  /*9c80*/  LDC R15, c[0x0][0x148] ;  /* 0x00005200ff0f7b82 */ /* 0x000ea20000000800 */
[----:B0-----:R-:W-:-:S02]  /*9c90*/  SHF.R.U64 R12, R4, R6, R3 ;  /* 0x00000006040c7219 */ /* 0x001fc40000001203 */
[----:B------:R-:W-:-:S05]  /*9ca0*/  SHF.R.U32.HI R3, RZ, R6, R3 ;  /* 0x00000006ff037219 */ /* 0x000fca0000011603 */
[----:B------:R-:W0:Y:S01]  /*9cb0*/  LDC R20, c[0x0][0x600] ;  /* 0x00018000ff147b82 */ /* 0x000e220000000800 */
[-CC-:B-1----:R-:W-:Y:S02]  /*9cc0*/  SHF.R.U64 R10, R12, R8.reuse, R3.reuse ;  /* 0x000000080c0a7219 */ /* 0x182fe40000001203 */
[----:B------:R-:W-:-:S05]  /*9cd0*/  SHF.R.U32.HI R3, RZ, R8, R3 ;  /* 0x00000008ff037219 */ /* 0x000fca0000011603 */
[----:B------:R-:W1:Y:S01]  /*9ce0*/  LDC R21, c[0x0][0x648] ;  /* 0x00019200ff157b82 */ /* 0x000e620000000800 */
[-C--:B---3--:R-:W-:Y:S02]  /*9cf0*/  SHF.L.U32 R4, R5, R28.reuse, RZ ;  /* 0x0000001c05047219 */ /* 0x088fe400000006ff */
[-CC-:B------:R-:W-:Y:S02]  /*9d00*/  SHF.R.U64 R14, R10, R28.reuse, R3.reuse ;  /* 0x0000001c0a0e7219 */ /* 0x180fe40000001203 */
[----:B------:R-:W-:Y:S02]  /*9d10*/  SHF.R.U32.HI R5, RZ, R28, R3 ;  /* 0x0000001cff057219 */ /* 0x000fe40000011603 */
[----:B------:R-:W-:Y:S01]  /*9d20*/  LOP3.LUT R153, RZ, R4, RZ, 0x33, !PT ;  /* 0x00000004ff997212 */ /* 0x000fe200078e33ff */
[----:B------:R-:W3:Y:S01]  /*9d30*/  LDC R25, c[0x0][0x638] ;  /* 0x00018e00ff197b82 */ /* 0x000ee20000000800 */
[----:B------:R-:W-:Y:S01]  /*9d40*/  SHF.L.U32 R28, R7, R28, RZ ;  /* 0x0000001c071c7219 */ /* 0x000fe200000006ff */
[----:B------:R-:W-:-:S06]  /*9d50*/  IMAD.MOV.U32 R4, RZ, RZ, R14 ;  /* 0x000000ffff047224 */ /* 0x000fcc00078e000e */
[----:B------:R-:W0:Y:S01]  /*9d60*/  LDC R27, c[0x0][0x610] ;  /* 0x00018400ff1b7b82 */ /* 0x000e220000000800 */
[----:B----4-:R-:W-:Y:S05]  /*9d70*/  @!P0 BRA `(.L_x_285) ;  /* 0x0000000000288947 */ /* 0x010fea0003800000 */
[----:B------:R-:W4:Y:S02]  /*9d80*/  LDC R3, c[0x0][0x64c] ;  /* 0x00019300ff037b82 */ /* 0x000f240000000800 */
[----:B----4-:R-:W-:-:S05]  /*9d90*/  IADD3 R3, P0, R14, R3, RZ ;  /* 0x000000030e037210 */ /* 0x010fca0007f1e0ff */
        /* <DEDUP_REMOVED lines=8> */
.L_x_285:
[----:B------:R-:W-:Y:S01]  /*9e20*/  ISETP.NE.AND P0, PT, R2, 0x1, PT ;  /* 0x000000010200780c */ /* 0x000fe20003f05270 */
[----:B------:R-:W-:Y:S01]  /*9e30*/  IMAD.MOV R13, RZ, RZ, -R13 ;  /* 0x000000ffff0d7224 */ /* 0x000fe200078e0a0d */
[----:B-12---:R-:W-:Y:S01]  /*9e40*/  SHF.R.U64 R0, R4, R21, R5 ;  /* 0x0000001504007219 */ /* 0x006fe20000001205 */
[----:B0-----:R-:W-:Y:S01]  /*9e50*/  VIADD R5, R20, 0xffffffff ;  /* 0xffffffff14057836 */ /* 0x001fe20000000000 */
[----:B------:R-:W-:-:S03]  /*9e60*/  LOP3.LUT R153, R10, R153, RZ, 0xc0, !PT ;  /* 0x000000990a997212 */ /* 0x000fc600078ec0ff */
[----:B------:R-:W-:Y:S01]  /*9e70*/  IMAD.MOV R3, RZ, RZ, -R0 ;  /* 0x000000ffff037224 */ /* 0x000fe200078e0a00 */
[----:B------:R-:W-:Y:S01]  /*9e80*/  LOP3.LUT R5, R12, R5, RZ, 0xc0, !PT ;  /* 0x000000050c057212 */ /* 0x000fe200078ec0ff */
[----:B------:R-:W-:Y:S02]  /*9e90*/  IMAD R153, R28, R0, R153 ;  /* 0x000000001c997224 */ /* 0x000fe400078e0299 */
[----:B---3--:R-:W-:Y:S02]  /*9ea0*/  IMAD R0, R3, R25, R14 ;  /* 0x0000001903007224 */ /* 0x008fe400078e020e */
[----:B------:R-:W-:Y:S02]  /*9eb0*/  @P0 IMAD R26, R15, R13, R24 ;  /* 0x0000000d0f1a0224 */ /* 0x000fe400078e0218 */
[----:B------:R-:W-:Y:S02]  /*9ec0*/  IMAD R4, R0, R20, R5 ;  /* 0x0000001400047224 */ /* 0x000fe400078e0205 */
[----:B------:R-:W-:-:S02]  /*9ed0*/  IMAD R153, R153, R27, R26 ;  /* 0x0000001b99997224 */ /* 0x000fc400078e021a */
[----:B------:R-:W-:-:S03]  /*9ee0*/  IMAD.MOV.U32 R3, RZ, RZ, 0x1 ;  /* 0x00000001ff037424 */ /* 0x000fc600078e00ff */
[----:B------:R-:W-:Y:S02]  /*9ef0*/  SEL R152, R4, R153, !P0 ;  /* 0x0000009904987207 */ /* 0x000fe40004000000 */
[----:B------:R-:W-:Y:S02]  /*9f00*/  PRMT R0, R3, 0x7610, R0 ;  /* 0x0000761003007816 */ /* 0x000fe40000000000 */
[----:B------:R-:W-:-:S07]  /*9f10*/  SEL R153, R153, R4, !P0 ;  /* 0x0000000499997207 */ /* 0x000fce0004000000 */
.L_x_283:
[----:B------:R-:W-:-:S13]  /*9f20*/  LOP3.LUT P0, RZ, R0, 0xff, RZ, 0xc0, !PT ;  /* 0x000000ff00ff7812 */ /* 0x000fda000780c0ff */
[----:B------:R-:W-:Y:S05]  /*9f30*/  @P0 BRA `(.L_x_286) ;  /* 0xffffff6c00f40947 */ /* 0x000fea000383ffff */
[----:B------:R-:W-:Y:S05]  /*9f40*/  EXIT ;  /* 0x000000000000794d */ /* 0x000fea0003800000 */
.L_x_3:
[----:B0-----:R-:W-:Y:S01]  /*9f50*/  ULDC.64 UR4, c[0x0][0x650] ;  /* 0x0001940000047ab9 */ /* 0x001fe20000000a00 */
        /* <DEDUP_REMOVED lines=25> */
.L_x_288:
[--C-:B------:R-:W-:Y:S01]  /*a0f0*/  SHF.R.U64 R12, R10, R14, R11.reuse ;  /* 0x0000000e0a0c7219 */ /* 0x100fe2000000120b */
[----:B------:R-:W0:Y:S01]  /*a100*/  LDC R22, c[0x0][0x618] ;  /* 0x00018600ff167b82 */ /* 0x000e220000000800 */
[----:B------:R-:W-:Y:S01]  /*a110*/  I2FP.F32.U32 R6, R4 ;  /* 0x0000000400067245 */ /* 0x000fe20000201000 */
[----:B------:R-:W-:Y:S01]  /*a120*/  ULDC UR4, c[0x0][0x150] ;  /* 0x0000540000047ab9 */ /* 0x000fe20000000800 */
[----:B------:R-:W-:Y:S02]  /*a130*/  SHF.R.U32.HI R5, RZ, R14, R11 ;  /* 0x0000000eff057219 */ /* 0x000fe4000001160b */
[----:B------:R-:W-:Y:S01]  /*a140*/  IADD3 R9, P0, RZ, -R12, RZ ;  /* 0x8000000cff097210 */ /* 0x000fe20007f1e0ff */
[----:B------:R-:W-:Y:S01]  /*a150*/  FMUL R11, R6, UR4 ;  /* 0x00000004060b7c20 */ /* 0x000fe20008400000 */
[----:B------:R-:W-:Y:S01]  /*a160*/  ULDC UR4, c[0x0][0x154] ;  /* 0x0000550000047ab9 */ /* 0x000fe20000000800 */
[----:B------:R-:W1:Y:S02]  /*a170*/  LDC.64 R24, c[0x0][0x640] ;  /* 0x00019000ff187b82 */ /* 0x000e640000000a00 */
[----:B------:R-:W-:-:S02]  /*a180*/  IMAD.X R5, RZ, RZ, ~R5, P0 ;  /* 0x000000ffff057224 */ /* 0x000fc400000e0e05 */
[----:B------:R-:W2:Y:S01]  /*a190*/  F2I.U32.TRUNC.NTZ R11, R11 ;  /* 0x0000000b000b7305 */ /* 0x000ea2000020f000 */
[----:B------:R-:W-:-:S03]  /*a1a0*/  IMAD.WIDE.U32 R6, R9, R20, R16 ;  /* 0x0000001409067225 */ /* 0x000fc600078e0010 */
[----:B------:R-:W3:Y:S01]  /*a1b0*/  LDC R13, c[0x0][0x144] ;  /* 0x00005100ff0d7b82 */ /* 0x000ee20000000800 */
[----:B------:R-:W-:-:S04]  /*a1c0*/  IMAD R8, R5, R20, RZ ;  /* 0x0000001405087224 */ /* 0x000fc800078e02ff */
[----:B------:R-:W-:Y:S02]  /*a1d0*/  IMAD R5, R9, R21, R8 ;  /* 0x0000001509057224 */ /* 0x000fe400078e0208 */
[----:B------:R-:W-:Y:S01]  /*a1e0*/  IMAD.MOV.U32 R8, RZ, RZ, -0x1 ;  /* 0xffffffffff087424 */ /* 0x000fe200078e00ff */
[----:B------:R-:W4:Y:S01]  /*a1f0*/  LDC R14, c[0x0][0x608] ;  /* 0x00018200ff0e7b82 */ /* 0x000f220000000800 */
[----:B------:R-:W-:Y:S01]  /*a200*/  IMAD.IADD R5, R7, 0x1, R5 ;  /* 0x0000000107057824 */ /* 0x000fe200078e0205 */
[----:B------:R-:W-:-:S04]  /*a210*/  I2FP.F32.U32 R7, R3 ;  /* 0x0000000300077245 */ /* 0x000fc80000201000 */
[-C--:B0-----:R-:W-:Y:S01]  /*a220*/  SHF.R.U64 R10, R6, R22.reuse, R5 ;  /* 0x00000016060a7219 */ /* 0x081fe20000001205 */
[----:B--2---:R-:W-:Y:S01]  /*a230*/  IMAD.MOV R6, RZ, RZ, -R11 ;  /* 0x000000ffff067224 */ /* 0x004fe200078e0a0b */
[----:B------:R-:W0:Y:S01]  /*a240*/  LDC R9, c[0x0][0x658] ;  /* 0x00019600ff097b82 */ /* 0x000e220000000800 */
[----:B-1----:R-:W-:Y:S01]  /*a250*/  ISETP.NE.U32.AND P0, PT, R24, RZ, PT ;  /* 0x000000ff1800720c */ /* 0x002fe20003f05070 */
[----:B------:R-:W-:Y:S01]  /*a260*/  FMUL R7, R7, UR4 ;  /* 0x0000000407077c20 */ /* 0x000fe20008400000 */
[----:B------:R-:W-:Y:S02]  /*a270*/  SHF.R.U32.HI R5, RZ, R22, R5 ;  /* 0x00000016ff057219 */ /* 0x000fe40000011605 */
[----:B------:R-:W-:-:S03]  /*a280*/  ISETP.NE.AND.EX P0, PT, R25, RZ, PT, P0 ;  /* 0x000000ff1900720c */ /* 0x000fc60003f05300 */
[----:B------:R-:W1:Y:S01]  /*a290*/  LDC R20, c[0x0][0x148] ;  /* 0x00005200ff147b82 */ /* 0x000e620000000800 */
[----:B---3--:R-:W-:Y:S02]  /*a2a0*/  IMAD R23, R13, R6, R4 ;  /* 0x000000060d177224 */ /* 0x008fe400078e0204 */
[----:B------:R-:W-:-:S05]  /*a2b0*/  IMAD.MOV.U32 R6, RZ, RZ, 0x1 ;  /* 0x00000001ff067424 */ /* 0x000fca00078e00ff */
[----:B------:R-:W2:Y:S01]  /*a2c0*/  LDC R21, c[0x0][0x600] ;  /* 0x00018000ff157b82 */ /* 0x000ea20000000800 */
[-CC-:B----4-:R-:W-:Y:S02]  /*a2d0*/  SHF.R.U64 R13, R10, R14.reuse, R5.reuse ;  /* 0x0000000e0a0d7219 */ /* 0x190fe40000001205 */
[----:B------:R-:W-:Y:S02]  /*a2e0*/  SHF.R.U32.HI R4, RZ, R14, R5 ;  /* 0x0000000eff047219 */ /* 0x000fe40000011605 */
[----:B------:R3:W4:Y:S03]  /*a2f0*/  F2I.U32.TRUNC.NTZ R14, R7 ;  /* 0x00000007000e7305 */ /* 0x000726000020f000 */
[----:B------:R-:W1:Y:S01]  /*a300*/  LDC R26, c[0x0][0x648] ;  /* 0x00019200ff1a7b82 */ /* 0x000e620000000800 */
[-C--:B0-----:R-:W-:Y:S02]  /*a310*/  SHF.R.U64 R15, R13, R9.reuse, R4 ;  /* 0x000000090d0f7219 */ /* 0x081fe40000001204 */
[----:B------:R-:W-:-:S02]  /*a320*/  SHF.L.U32 R8, R8, R9, RZ ;  /* 0x0000000908087219 */ /* 0x000fc400000006ff */
[-C--:B------:R-:W-:Y:S01]  /*a330*/  SHF.R.U32.HI R5, RZ, R9.reuse, R4 ;  /* 0x00000009ff057219 */ /* 0x080fe20000011604 */
[----:B------:R-:W-:Y:S01]  /*a340*/  IMAD.MOV.U32 R4, RZ, RZ, R15 ;  /* 0x000000ffff047224 */ /* 0x000fe200078e000f */
[----:B------:R-:W-:Y:S01]  /*a350*/  SHF.L.U32 R22, R6, R9, RZ ;  /* 0x0000000906167219 */ /* 0x000fe200000006ff */
[----:B------:R-:W0:Y:S01]  /*a360*/  LDC R27, c[0x0][0x638] ;  /* 0x00018e00ff1b7b82 */ /* 0x000e220000000800 */
[----:B------:R-:W-:-:S07]  /*a370*/  LOP3.LUT R28, RZ, R8, RZ, 0x33, !PT ;  /* 0x00000008ff1c7212 */ /* 0x000fce00078e33ff */
        /* <DEDUP_REMOVED lines=12> */
.L_x_289:
[----:B------:R-:W-:Y:S01]  /*a440*/  ISETP.NE.AND P0, PT, R2, 0x1, PT ;  /* 0x000000010200780c */ /* 0x000fe20003f05270 */
[----:B--2---:R-:W-:Y:S01]  /*a450*/  VIADD R7, R21, 0xffffffff ;  /* 0xffffffff15077836 */ /* 0x004fe20000000000 */
[----:B-1----:R-:W-:Y:S01]  /*a460*/  SHF.R.U64 R5, R4, R26, R5 ;  /* 0x0000001a04057219 */ /* 0x002fe20000001205 */
[----:B------:R-:W-:Y:S01]  /*a470*/  IMAD.MOV R14, RZ, RZ, -R14 ;  /* 0x000000ffff0e7224 */ /* 0x000fe200078e0a0e */
[----:B------:R-:W-:Y:S01]  /*a480*/  LOP3.LUT R4, R13, R28, RZ, 0xc0, !PT ;  /* 0x0000001c0d047212 */ /* 0x000fe200078ec0ff */
[----:B------:R-:W-:Y:S01]  /*a490*/  IMAD.MOV.U32 R8, RZ, RZ, R12 ;  /* 0x000000ffff087224 */ /* 0x000fe200078e000c */
[----:B------:R-:W-:Y:S01]  /*a4a0*/  LOP3.LUT R10, R10, R7, RZ, 0xc0, !PT ;  /* 0x000000070a0a7212 */ /* 0x000fe200078ec0ff */
[----:B------:R-:W-:Y:S02]  /*a4b0*/  IMAD.MOV R6, RZ, RZ, -R5 ;  /* 0x000000ffff067224 */ /* 0x000fe400078e0a05 */
[----:B------:R-:W-:-:S04]  /*a4c0*/  IMAD R4, R22, R5, R4 ;  /* 0x0000000516047224 */ /* 0x000fc800078e0204 */
[----:B------:R-:W-:Y:S02]  /*a4d0*/  @P0 IMAD R23, R20, R14, R3 ;  /* 0x0000000e14170224 */ /* 0x000fe400078e0203 */
[----:B0-----:R-:W-:Y:S02]  /*a4e0*/  IMAD R3, R6, R27, R15 ;  /* 0x0000001b06037224 */ /* 0x001fe400078e020f */
[----:B------:R-:W-:Y:S02]  /*a4f0*/  IMAD R7, R4, R29, R23 ;  /* 0x0000001d04077224 */ /* 0x000fe400078e0217 */
[----:B------:R-:W-:Y:S02]  /*a500*/  IMAD R4, R3, R21, R10 ;  /* 0x0000001503047224 */ /* 0x000fe400078e020a */
[----:B------:R-:W-:-:S03]  /*a510*/  IMAD.MOV.U32 R6, RZ, RZ, 0x1 ;  /* 0x00000001ff067424 */ /* 0x000fc600078e00ff */
[----:B------:R-:W-:Y:S02]  /*a520*/  SEL R9, R4, R7, !P0 ;  /* 0x0000000704097207 */ /* 0x000fe40004000000 */
[----:B------:R-:W-:-:S07]  /*a530*/  SEL R7, R7, R4, !P0 ;  /* 0x0000000407077207 */ /* 0x000fce0004000000 */
.L_x_287:
[----:B------:R-:W-:-:S08]  /*a540*/  NOP ;  /* 0x0000000000007918 */ /* 0x000fd00000000000 */
[----:B------:R-:W0:-:S00]  /*a550*/  USETMAXREG.DEALLOC.CTAPOOL 0x28 ;  /* 0x00000028000079c8 */ /* 0x000e0000080e0500 */
[----:B0-----:R-:W-:-:S13]  /*a560*/  ISETP.NE.AND P0, PT, R0, RZ, PT ;  /* 0x000000ff0000720c */ /* 0x001fda0003f05270 */
[----:B------:R-:W-:Y:S05]  /*a570*/  @P0 EXIT ;  /* 0x000000000000094d */ /* 0x000fea0003800000 */
[----:B------:R-:W-:Y:S01]  /*a580*/  LOP3.LUT P0, RZ, R6, 0xff, RZ, 0xc0, !PT ;  /* 0x000000ff06ff7812 */ /* 0x000fe2000780c0ff */
[----:B------:R-:W-:Y:S02]  /*a590*/  IMAD.MOV.U32 R0, RZ, RZ, 0x1 ;  /* 0x00000001ff007424 */ /* 0x000fe400078e00ff */
[----:B------:R-:W-:-:S10]  /*a5a0*/  IMAD.MOV.U32 R12, RZ, RZ, RZ ;  /* 0x000000ffff0c7224 */ /* 0x000fd400078e00ff */
[----:B------:R-:W-:Y:S05]  /*a5b0*/  @!P0 BRA `(.L_x_290) ;  /* 0x0000000c00308947 */ /* 0x000fea0003800000 */
[----:B------:R-:W0:Y:S01]  /*a5c0*/  LDC R0, c[0x0][0x28c] ;  /* 0x0000a300ff007b82 */ /* 0x000e220000000800 */
[----:B------:R-:W-:Y:S01]  /*a5d0*/  ULDC UR5, c[0x0][0x600] ;  /* 0x0001800000057ab9 */ /* 0x000fe20000000800 */
[----:B------:R-:W-:Y:S01]  /*a5e0*/  ULDC UR4, c[0x0][0xc] ;  /* 0x0000030000047ab9 */ /* 0x000fe20000000800 */
[----:B------:R-:W-:Y:S01]  /*a5f0*/  UIADD3 UR16, UR5, -0x1, URZ ;  /* 0xffffffff05107890 */ /* 0x000fe2000fffe03f */
[C---:B------:R-:W-:Y:S01]  /*a600*/  LOP3.LUT P2, RZ, R18.reuse, 0x7f, RZ, 0xc0, !PT ;  /* 0x0000007f12ff7812 */ /* 0x040fe2000784c0ff */
[----:B------:R-:W-:Y:S01]  /*a610*/  ULDC UR6, c[0x0][0x658] ;  /* 0x0001960000067ab9 */ /* 0x000fe20000000800 */
[----:B------:R-:W-:Y:S01]  /*a620*/  ULDC UR5, c[0x0][0x10] ;  /* 0x0000040000057ab9 */ /* 0x000fe20000000800 */
[----:B------:R-:W-:Y:S01]  /*a630*/  UMOV UR7, 0xffffffff ;  /* 0xffffffff00077882 */ /* 0x000fe20000000000 */
[----:B------:R-:W-:Y:S01]  /*a640*/  UMOV UR8, 0x1 ;  /* 0x0000000100087882 */ /* 0x000fe20000000000 */
[----:B------:R-:W-:Y:S01]  /*a650*/  UIMAD.WIDE.U32 UR4, UR4, UR5, URZ ;  /* 0x00000005040472a5 */ /* 0x000fe2000f8e003f */
[----:B------:R-:W-:Y:S01]  /*a660*/  LOP3.LUT P0, RZ, R18, 0x1f, RZ, 0xc0, !PT ;  /* 0x0000001f12ff7812 */ /* 0x000fe2000780c0ff */
[----:B------:R-:W-:Y:S01]  /*a670*/  USHF.L.U32 UR7, UR7, UR6, URZ ;  /* 0x0000000607077299 */ /* 0x000fe2000800063f */
[----:B------:R-:W-:Y:S01]  /*a680*/  BSSY B0, `(.L_x_290) ;  /* 0x00000bf000007945 */ /* 0x000fe20003800000 */
[----:B------:R-:W-:Y:S01]  /*a690*/  USHF.L.U32 UR18, UR8, UR6, URZ ;  /* 0x0000000608127299 */ /* 0x000fe2000800063f */
[----:B------:R-:W-:Y:S01]  /*a6a0*/  IMAD.MOV.U32 R13, RZ, RZ, 0x1 ;  /* 0x00000001ff0d7424 */ /* 0x000fe200078e00ff */
[----:B------:R-:W-:Y:S01]  /*a6b0*/  LOP3.LUT R11, R19, 0x2, RZ, 0xfc, !PT ;  /* 0x00000002130b7812 */ /* 0x000fe200078efcff */
[----:B------:R-:W-:Y:S01]  /*a6c0*/  ULDC UR6, c[0x0][0x14] ;  /* 0x0000050000067ab9 */ /* 0x000fe20000000800 */
[----:B------:R-:W-:Y:S01]  /*a6d0*/  PLOP3.LUT P0, PT, P0, P2, PT, 0x8a, 0x0 ;  /* 0x000000000000781c */ /* 0x000fe20000705172 */
[----:B------:R-:W-:Y:S01]  /*a6e0*/  UIMAD.WIDE.U32 UR20, UR4, UR6, URZ ;  /* 0x00000006041472a5 */ /* 0x000fe2000f8e003f */
[----:B------:R-:W-:Y:S01]  /*a6f0*/  IMAD.MOV.U32 R12, RZ, RZ, RZ ;  /* 0x000000ffff0c7224 */ /* 0x000fe200078e00ff */
[----:B------:R-:W-:-:S02]  /*a700*/  UIMAD UR13, UR5, UR6, URZ ;  /* 0x00000006050d72a4 */ /* 0x000fc4000f8e023f */
[----:B------:R-:W-:Y:S01]  /*a710*/  ULOP3.LUT UR17, URZ, UR7, URZ, 0x33, !UPT ;  /* 0x000000073f117292 */ /* 0x000fe2000f8e333f */
[----:B0-----:R-:W-:Y:S01]  /*a720*/  VIADD R0, R0, 0x1f ;  /* 0x0000001f00007836 */ /* 0x001fe20000000000 */
[----:B------:R-:W-:Y:S01]  /*a730*/  UIADD3 UR13, UR21, UR13, URZ ;  /* 0x0000000d150d7290 */ /* 0x000fe2000fffe03f */
[----:B------:R-:W-:-:S03]  /*a740*/  ULDC.64 UR22, c[0x0][0x198] ;  /* 0x0000660000167ab9 */ /* 0x000fc60000000a00 */
[----:B------:R-:W-:-:S04]  /*a750*/  SHF.R.S32.HI R3, RZ, 0x1f, R0 ;  /* 0x0000001fff037819 */ /* 0x000fc80000011400 */
[----:B------:R-:W-:Y:S01]  /*a760*/  LEA.HI R3, R3, R0, RZ, 0x5 ;  /* 0x0000000003037211 */ /* 0x000fe200078f28ff */
[----:B------:R-:W-:-:S03]  /*a770*/  IMAD.MOV.U32 R0, RZ, RZ, 0x1 ;  /* 0x00000001ff007424 */ /* 0x000fc600078e00ff */
[----:B------:R-:W-:-:S05]  /*a780*/  SHF.R.S32.HI R3, RZ, 0x5, R3 ;  /* 0x00000005ff037819 */ /* 0x000fca0000011403 */
[----:B------:R-:W-:-:S07]  /*a790*/  VIADD R10, R3, 0x1 ;  /* 0x00000001030a7836 */ /* 0x000fce0000000000 */
.L_x_302:
[----:B------:R-:W-:-:S03]  /*a7a0*/  UMOV UR4, 0xffffffff ;  /* 0xffffffff00047882 */ /* 0x000fc60000000000 */
[----:B------:R-:W-:Y:S05]  /*a7b0*/  BRA.DIV UR4, `(.L_x_291) ;  /* 0x0000000e04787947 */ /* 0x000fea000b800000 */
[----:B------:R-:W-:-:S13]  /*a7c0*/  ELECT P6, URZ, PT ;  /* 0x00000000003f782f */ /* 0x000fda00038c0000 */
.L_x_312:
[----:B------:R-:W0:Y:S01]  /*a7d0*/  LDC R4, c[0x0][0x28c] ;  /* 0x0000a300ff047b82 */ /* 0x000e220000000800 */
[----:B------:R-:W-:Y:S01]  /*a7e0*/  BSSY B1, `(.L_x_292) ;  /* 0x0000037000017945 */ /* 0x000fe20003800000 */
[----:B0-----:R-:W-:-:S13]  /*a7f0*/  ISETP.LT.OR P6, PT, R4, 0x1, !P6 ;  /* 0x000000010400780c */ /* 0x001fda00077c1670 */
[----:B------:R-:W-:Y:S05]  /*a800*/  @P6 BRA `(.L_x_293) ;  /* 0x0000000000d06947 */ /* 0x000fea0003800000 */
[----:B------:R-:W-:Y:S02]  /*a810*/  IMAD.SHL.U32 R15, R9, 0x100, RZ ;  /* 0x00000100090f7824 */ /* 0x000fe400078e00ff */
[----:B------:R-:W-:Y:S02]  /*a820*/  IMAD.SHL.U32 R18, R7, 0x80, RZ ;  /* 0x0000008007127824 */ /* 0x000fe400078e00ff */
[----:B------:R-:W-:Y:S02]  /*a830*/  IMAD.MOV.U32 R20, RZ, RZ, RZ ;  /* 0x000000ffff147224 */ /* 0x000fe400078e00ff */
[----:B------:R-:W-:Y:S02]  /*a840*/  IMAD.MOV.U32 R4, RZ, RZ, R10 ;  /* 0x000000ffff047224 */ /* 0x000fe400078e000a */
[----:B------:R-:W-:Y:S02]  /*a850*/  IMAD.MOV.U32 R5, RZ, RZ, R0 ;  /* 0x000000ffff057224 */ /* 0x000fe400078e0000 */
[----:B------:R-:W-:-:S07]  /*a860*/  IMAD.MOV.U32 R6, RZ, RZ, R12 ;  /* 0x000000ffff067224 */ /* 0x000fce00078e000c */
.L_x_297:
[----:B------:R-:W0:Y:S01]  /*a870*/  S2R R14, SR_CgaCtaId ;  /* 0x00000000000e7919 */ /* 0x000e220000008800 */
[----:B------:R-:W-:Y:S01]  /*a880*/  MOV R7, 0x400 ;  /* 0x0000040000077802 */ /* 0x000fe20000000f00 */
[----:B------:R-:W1:Y:S03]  /*a890*/  @!P2 LDC R9, c[0x0][0x500] ;  /* 0x00014000ff09ab82 */ /* 0x000e660000000800 */
[----:B0-----:R-:W-:Y:S02]  /*a8a0*/  LEA R21, R14, R7, 0x18 ;  /* 0x000000070e157211 */ /* 0x001fe400078ec0ff */
[----:B------:R-:W-:-:S03]  /*a8b0*/  SHF.L.U32 R7, R5, 0x1f, RZ ;  /* 0x0000001f05077819 */ /* 0x000fc600000006ff */
[----:B------:R-:W-:-:S04]  /*a8c0*/  IMAD R14, R6, 0x8, R21 ;  /* 0x00000008060e7824 */ /* 0x000fc800078e0215 */
[----:B------:R-:W0:Y:S02]  /*a8d0*/  SYNCS.PHASECHK.TRANS64.TRYWAIT P1, [R14+URZ+0x18], R7 ;  /* 0x000018070e0075a7 */ /* 0x000e24000802017f */
[----:B01----:R-:W-:Y:S05]  /*a8e0*/  @!P1 BRA `(.L_x_294) ;  /* 0x0000000c004c9947 */ /* 0x003fea0003800000 */
.L_x_313:
[----:B0-----:R-:W-:Y:S01]  /*a8f0*/  PRMT R7, R11, 0x9910, RZ ;  /* 0x000099100b077816 */ /* 0x001fe200000000ff */
[----:B------:R0:W-:Y:S03]  /*a900*/  @!P2 SYNCS.ARRIVE.TRANS64 RZ, [R14+URZ], R9 ;  /* 0x000000090effa9a7 */ /* 0x0001e6000800003f */
[----:B------:R-:W-:-:S13]  /*a910*/  ISETP.NE.AND P1, PT, R7, 0x2, PT ;  /* 0x000000020700780c */ /* 0x000fda0003f25270 */
[----:B0-----:R-:W-:Y:S05]  /*a920*/  @P1 BRA `(.L_x_295) ;  /* 0x0000000000041947 */ /* 0x001fea0003800000 */
[----:B------:R-:W-:Y:S01]  /*a930*/  BPT.TRAP 0x1 ;  /* 0x000000040000795c */ /* 0x000fe20000300000 */
.L_x_295:
[----:B------:R-:W-:Y:S05]  /*a940*/  @P0 BRA `(.L_x_296) ;  /* 0x0000000000040947 */ /* 0x000fea0003800000 */
[----:B------:R-:W-:Y:S01]  /*a950*/  BPT.TRAP 0x1 ;  /* 0x000000040000795c */ /* 0x000fe20000300000 */
.L_x_296:
[--C-:B------:R-:W-:Y:S01]  /*a960*/  IMAD R7, R6, 0x4000, R21.reuse ;  /* 0x0000400006077824 */ /* 0x100fe200078e0215 */
[----:B------:R-:W-:Y:S01]  /*a970*/  R2UR UR9, R14 ;  /* 0x000000000e0972ca */ /* 0x000fe200000e0000 */
[----:B------:R-:W-:Y:S01]  /*a980*/  IMAD R21, R6, 0x8000, R21 ;  /* 0x0000800006157824 */ /* 0x000fe200078e0215 */
[----:B------:R-:W-:Y:S01]  /*a990*/  UIADD3 UR4, UP0, UR22, 0xf0, URZ ;  /* 0x000000f016047890 */ /* 0x000fe2000ff1e03f */
[----:B------:R-:W-:Y:S01]  /*a9a0*/  VIADD R4, R4, 0xffffffff ;  /* 0xffffffff04047836 */ /* 0x000fe20000000000 */
[----:B------:R-:W-:Y:S01]  /*a9b0*/  R2UR UR5, R7 ;  /* 0x00000000070572ca */ /* 0x000fe200000e0000 */
[----:B------:R-:W-:Y:S01]  /*a9c0*/  UIADD3 UR24, UP1, UR22, 0x1f0, URZ ;  /* 0x000001f016187890 */ /* 0x000fe2000ff3e03f */
[----:B------:R-:W-:Y:S01]  /*a9d0*/  R2UR UR8, R21 ;  /* 0x00000000150872ca */ /* 0x000fe200000e0000 */
[----:B------:R-:W-:Y:S01]  /*a9e0*/  VIADD R6, R6, 0x1 ;  /* 0x0000000106067836 */ /* 0x000fe20000000000 */
[----:B------:R-:W-:Y:S01]  /*a9f0*/  R2UR UR11, R18 ;  /* 0x00000000120b72ca */ /* 0x000fe200000e0000 */
[----:B------:R-:W-:Y:S01]  /*aa00*/  UIADD3.X UR25, URZ, UR23, URZ, UP1, !UPT ;  /* 0x000000173f197290 */ /* 0x000fe20008ffe43f */
[----:B------:R-:W-:Y:S01]  /*aa10*/  R2UR UR10, R20 ;  /* 0x00000000140a72ca */ /* 0x000fe200000e0000 */
[----:B------:R-:W-:Y:S01]  /*aa20*/  UMOV UR6, 0x0 ;  /* 0x0000000000067882 */ /* 0x000fe20000000000 */
[----:B------:R-:W-:Y:S01]  /*aa30*/  R2UR UR12, R8 ;  /* 0x00000000080c72ca */ /* 0x000fe200000e0000 */
[----:B------:R-:W-:Y:S01]  /*aa40*/  UMOV UR7, 0x10000000 ;  /* 0x1000000000077882 */ /* 0x000fe20000000000 */
[----:B------:R-:W-:Y:S01]  /*aa50*/  R2UR UR19, R15 ;  /* 0x000000000f1372ca */ /* 0x000fe200000e0000 */
[----:B------:R-:W-:Y:S01]  /*aa60*/  VIADD R20, R20, 0x20 ;  /* 0x0000002014147836 */ /* 0x000fe20000000000 */
[----:B------:R-:W-:Y:S01]  /*aa70*/  ISETP.GT.AND P3, PT, R4, 0x1, PT ;  /* 0x000000010400780c */ /* 0x000fe20003f64270 */
[----:B------:R-:W-:Y:S01]  /*aa80*/  UIADD3 UR14, UR5, 0x100, URZ ;  /* 0x00000100050e7890 */ /* 0x000fe2000fffe03f */
[----:B------:R-:W-:Y:S01]  /*aa90*/  ISETP.NE.AND P1, PT, R6, 0x3, PT ;  /* 0x000000030600780c */ /* 0x000fe20003f25270 */
[----:B------:R-:W-:-:S02]  /*aaa0*/  UIADD3.X UR5, URZ, UR23, URZ, UP0, !UPT ;  /* 0x000000173f057290 */ /* 0x000fc400087fe43f */
[----:B------:R-:W-:Y:S01]  /*aab0*/  UIADD3 UR15, UR8, 0xc100, URZ ;  /* 0x0000c100080f7890 */ /* 0x000fe2000fffe03f */
[----:B------:R-:W-:Y:S02]  /*aac0*/  SEL R14, RZ, 0x1, P1 ;  /* 0x00000001ff0e7807 */ /* 0x000fe40000800000 */
[----:B------:R-:W-:Y:S01]  /*aad0*/  UMOV UR8, UR14 ;  /* 0x0000000e00087c82 */ /* 0x000fe20008000000 */
[----:B------:R-:W-:Y:S02]  /*aae0*/  SEL R6, R6, RZ, P1 ;  /* 0x000000ff06067207 */ /* 0x000fe40000800000 */
[----:B------:R-:W-:Y:S01]  /*aaf0*/  LOP3.LUT R5, R5, R14, RZ, 0x3c, !PT ;  /* 0x0000000e05057212 */ /* 0x000fe200078e3cff */
[----:B------:R0:W-:Y:S02]  /*ab00*/  UTMALDG.3D [UR8], [UR4], desc[UR6] ;  /* 0x00000608040075b4 */ /* 0x0001e40008011000 */
[----:B0-----:R-:W-:Y:S01]  /*ab10*/  UMOV UR8, UR15 ;  /* 0x0000000f00087c82 */ /* 0x001fe20008000000 */
[----:B------:R-:W-:-:S02]  /*ab20*/  UMOV UR11, UR19 ;  /* 0x00000013000b7c82 */ /* 0x000fc40008000000 */
[----:B------:R0:W-:Y:S02]  /*ab30*/  UTMALDG.3D [UR8], [UR24], desc[UR6] ;  /* 0x00000608180075b4 */ /* 0x0001e40008011000 */
[----:B0-----:R-:W-:Y:S05]  /*ab40*/  @P3 BRA `(.L_x_297) ;  /* 0xfffffffc00483947 */ /* 0x001fea000383ffff */
.L_x_293:
[----:B------:R-:W-:Y:S05]  /*ab50*/  BSYNC B1 ;  /* 0x0000000000017941 */ /* 0x000fea0003800000 */
.L_x_292:
[----:B------:R-:W-:Y:S01]  /*ab60*/  LOP3.LUT P3, RZ, R13, 0xff, RZ, 0xc0, !PT ;  /* 0x000000ff0dff7812 */ /* 0x000fe2000786c0ff */
[----:B------:R-:W-:Y:S01]  /*ab70*/  IMAD.IADD R12, R3, 0x1, R12 ;  /* 0x00000001030c7824 */ /* 0x000fe200078e020c */
[----:B------:R-:W-:Y:S01]  /*ab80*/  IADD3 R16, P4, R16, UR20, RZ ;  /* 0x0000001410107c10 */ /* 0x000fe2000ff9e0ff */
[----:B------:R-:W-:Y:S01]  /*ab90*/  ULDC.64 UR4, c[0x0][0x650] ;  /* 0x0001940000047ab9 */ /* 0x000fe20000000a00 */
[----:B------:R-:W-:Y:S01]  /*aba0*/  BSSY B1, `(.L_x_298) ;  /* 0x000006a000017945 */ /* 0x000fe20003800000 */
[----:B------:R-:W-:Y:S01]  /*abb0*/  IMAD.MOV.U32 R9, RZ, RZ, -0x1 ;  /* 0xffffffffff097424 */ /* 0x000fe200078e00ff */
[----:B------:R-:W-:Y:S01]  /*abc0*/  ISETP.GT.U32.AND P1, PT, R12, 0x2, PT ;  /* 0x000000020c00780c */ /* 0x000fe20003f24070 */
[----:B------:R-:W-:Y:S01]  /*abd0*/  IMAD.MOV.U32 R8, RZ, RZ, -0x1 ;  /* 0xffffffffff087424 */ /* 0x000fe200078e00ff */
[----:B------:R-:W-:Y:S02]  /*abe0*/  IADD3.X R17, R17, UR13, RZ, P4, !PT ;  /* 0x0000000d11117c10 */ /* 0x000fe4000a7fe4ff */
[----:B------:R-:W-:-:S02]  /*abf0*/  ISETP.LT.U32.AND P1, PT, R3, 0x3, P1 ;  /* 0x000000030300780c */ /* 0x000fc40000f21070 */
[----:B------:R-:W-:Y:S01]  /*ac00*/  PRMT R13, RZ, 0x7610, R13 ;  /* 0x00007610ff0d7816 */ /* 0x000fe2000000000d */
[----:B------:R-:W0:Y:S01]  /*ac10*/  @P3 S2R R5, SR_CgaCtaId ;  /* 0x0000000000053919 */ /* 0x000e220000008800 */
[----:B------:R-:W-:-:S04]  /*ac20*/  @P3 MOV R4, 0x400 ;  /* 0x0000040000043802 */ /* 0x000fc80000000f00 */
[----:B0-----:R-:W-:Y:S01]  /*ac30*/  @P3 LEA R6, R5, R4, 0x18 ;  /* 0x0000000405063211 */ /* 0x001fe200078ec0ff */
[----:B------:R-:W-:-:S03]  /*ac40*/  IMAD.WIDE.U32 R4, R12, -0x55555555, RZ ;  /* 0xaaaaaaab0c047825 */ /* 0x000fc600078e00ff */
[----:B------:R0:W-:Y:S01]  /*ac50*/  @P3 SYNCS.ARRIVE.TRANS64.A1T0 RZ, [R6+URZ+0x48], RZ ;  /* 0x000048ff06ff39a7 */ /* 0x0001e2000810003f */
[----:B------:R-:W-:Y:S02]  /*ac60*/  ISETP.GE.U32.AND P3, PT, R3, 0x3, PT ;  /* 0x000000030300780c */ /* 0x000fe40003f66070 */
[----:B------:R-:W-:Y:S02]  /*ac70*/  SHF.R.U32.HI R7, RZ, 0x1, R5 ;  /* 0x00000001ff077819 */ /* 0x000fe40000011605 */
[----:B------:R-:W-:Y:S02]  /*ac80*/  SEL R5, RZ, 0x1, !P1 ;  /* 0x00000001ff057807 */ /* 0x000fe40004800000 */
[----:B------:R-:W-:Y:S01]  /*ac90*/  ISETP.GE.U32.AND P1, PT, R16, UR4, PT ;  /* 0x0000000410007c0c */ /* 0x000fe2000bf26070 */
[----:B------:R-:W-:Y:S01]  /*aca0*/  IMAD R12, R7, -0x3, R12 ;  /* 0xfffffffd070c7824 */ /* 0x000fe200078e020c */
[----:B------:R-:W-:Y:S02]  /*acb0*/  LOP3.LUT R0, R0, R5, RZ, 0x3c, !PT ;  /* 0x0000000500007212 */ /* 0x000fe400078e3cff */
[----:B------:R-:W-:-:S02]  /*acc0*/  ISETP.GE.U32.AND.EX P1, PT, R17, UR5, PT, P1 ;  /* 0x0000000511007c0c */ /* 0x000fc4000bf26110 */
[----:B------:R-:W-:Y:S02]  /*acd0*/  PRMT R4, RZ, 0x7610, R4 ;  /* 0x00007610ff047816 */ /* 0x000fe40000000004 */
[----:B------:R-:W-:Y:S01]  /*ace0*/  @P3 LOP3.LUT R0, R0, 0x1, R7, 0x78, !PT ;  /* 0x0000000100003812 */ /* 0x000fe200078e7807 */
[----:B------:R-:W-:-:S08]  /*acf0*/  IMAD.MOV.U32 R7, RZ, RZ, -0x1 ;  /* 0xffffffffff077424 */ /* 0x000fd000078e00ff */
[----:B0-----:R-:W-:Y:S05]  /*ad00*/  @P1 BRA `(.L_x_299) ;  /* 0x00000004004c1947 */ /* 0x001fea0003800000 */
[----:B------:R-:W-:Y:S01]  /*ad10*/  ULDC.64 UR4, c[0x0][0x628] ;  /* 0x00018a0000047ab9 */ /* 0x000fe20000000a00 */
[----:B------:R-:W0:Y:S01]  /*ad20*/  S2R R15, SR_CTAID.X ;  /* 0x00000000000f7919 */ /* 0x000e220000002500 */
[----:B------:R-:W-:Y:S01]  /*ad30*/  ISETP.NE.U32.AND P1, PT, RZ, UR4, PT ;  /* 0x00000004ff007c0c */ /* 0x000fe2000bf25070 */
[----:B------:R-:W-:Y:S01]  /*ad40*/  ULDC UR7, c[0x0][0x630] ;  /* 0x00018c0000077ab9 */ /* 0x000fe20000000800 */
[----:B------:R-:W-:Y:S01]  /*ad50*/  IMAD.MOV.U32 R4, RZ, RZ, R16 ;  /* 0x000000ffff047224 */ /* 0x000fe200078e0010 */
[----:B------:R-:W1:Y:S01]  /*ad60*/  S2R R14, SR_CTAID.Y ;  /* 0x00000000000e7919 */ /* 0x000e620000002600 */
[----:B------:R-:W-:Y:S01]  /*ad70*/  ISETP.NE.AND.EX P1, PT, RZ, UR5, PT, P1 ;  /* 0x00000005ff007c0c */ /* 0x000fe2000bf25310 */
[----:B------:R-:W-:-:S12]  /*ad80*/  IMAD.MOV.U32 R5, RZ, RZ, R17 ;  /* 0x000000ffff057224 */ /* 0x000fd800078e0011 */
[----:B------:R-:W-:Y:S05]  /*ad90*/  @!P1 BRA `(.L_x_300) ;  /* 0x0000000000289947 */ /* 0x000fea0003800000 */
[----:B------:R-:W-:Y:S02]  /*ada0*/  ULDC UR6, c[0x0][0x634] ;  /* 0x00018d0000067ab9 */ /* 0x000fe40000000800 */
[----:B------:R-:W-:-:S05]  /*adb0*/  IADD3 R9, P1, R16, UR6, RZ ;  /* 0x0000000610097c10 */ /* 0x000fca000ff3e0ff */
[----:B------:R-:W-:-:S04]  /*adc0*/  IMAD.X R21, RZ, RZ, R17, P1 ;  /* 0x000000ffff157224 */ /* 0x000fc800008e0611 */
[----:B------:R-:W-:-:S04]  /*add0*/  IMAD.WIDE.U32 R6, R21, UR4, RZ ;  /* 0x0000000415067c25 */ /* 0x000fc8000f8e00ff */
[----:B------:R-:W-:-:S04]  /*ade0*/  IMAD.WIDE.U32 R6, P1, R9, UR5, R6 ;  /* 0x0000000509067c25 */ /* 0x000fc8000f820006 */
[----:B------:R-:W-:-:S04]  /*adf0*/  IMAD.WIDE.U32 R8, R9, UR4, RZ ;  /* 0x0000000409087c25 */ /* 0x000fc8000f8e00ff */
[----:B------:R-:W-:Y:S01]  /*ae00*/  IMAD.X R5, RZ, RZ, RZ, P1 ;  /* 0x000000ffff057224 */ /* 0x000fe200008e06ff */
[----:B------:R-:W-:Y:S01]  /*ae10*/  IADD3 RZ, P1, R9, R6, RZ ;  /* 0x0000000609ff7210 */ /* 0x000fe20007f3e0ff */
[----:B------:R-:W-:-:S04]  /*ae20*/  IMAD.MOV.U32 R4, RZ, RZ, R7 ;  /* 0x000000ffff047224 */ /* 0x000fc800078e0007 */
[----:B------:R-:W-:-:S08]  /*ae30*/  IMAD.WIDE.U32.X R4, R21, UR5, R4, P1 ;  /* 0x0000000515047c25 */ /* 0x000fd000088e0404 */
.L_x_300:
[--C-:B------:R-:W-:Y:S01]  /*ae40*/  SHF.R.U64 R8, R4, UR7, R5.reuse ;  /* 0x0000000704087c19 */ /* 0x100fe20008001205 */
[----:B------:R-:W-:Y:S01]  /*ae50*/  ULDC.64 UR4, c[0x0][0x620] ;  /* 0x0001880000047ab9 */ /* 0x000fe20000000a00 */
[----:B------:R-:W-:Y:S01]  /*ae60*/  SHF.R.U32.HI R4, RZ, UR7, R5 ;  /* 0x00000007ff047c19 */ /* 0x000fe20008011605 */
[----:B------:R-:W2:Y:S01]  /*ae70*/  LDC R24, c[0x0][0x144] ;  /* 0x00005100ff187b82 */ /* 0x000ea20000000800 */
[----:B------:R-:W-:Y:S01]  /*ae80*/  IADD3 R7, P1, RZ, -R8, RZ ;  /* 0x80000008ff077210 */ /* 0x000fe20007f3e0ff */
[----:B------:R-:W-:Y:S01]  /*ae90*/  ULDC.64 UR8, c[0x0][0x640] ;  /* 0x0001900000087ab9 */ /* 0x000fe20000000a00 */
[----:B0-----:R-:W-:Y:S01]  /*aea0*/  I2FP.F32.U32 R9, R15 ;  /* 0x0000000f00097245 */ /* 0x001fe20000201000 */
[----:B------:R-:W-:Y:S02]  /*aeb0*/  ULDC UR6, c[0x0][0x608] ;  /* 0x0001820000067ab9 */ /* 0x000fe40000000800 */
[----:B------:R-:W-:Y:S01]  /*aec0*/  IMAD.X R4, RZ, RZ, ~R4, P1 ;  /* 0x000000ffff047224 */ /* 0x000fe200008e0e04 */
[----:B------:R-:W-:Y:S01]  /*aed0*/  ISETP.NE.U32.AND P1, PT, RZ, UR8, PT ;  /* 0x00000008ff007c0c */ /* 0x000fe2000bf25070 */
[----:B------:R-:W0:Y:S02]  /*aee0*/  LDC R21, c[0x0][0x148] ;  /* 0x00005200ff157b82 */ /* 0x000e240000000800 */
[----:B------:R-:W-:Y:S01]  /*aef0*/  IMAD R6, R4, UR4, RZ ;  /* 0x0000000404067c24 */ /* 0x000fe2000f8e02ff */
[----:B------:R-:W-:Y:S01]  /*af00*/  ISETP.NE.AND.EX P1, PT, RZ, UR9, PT, P1 ;  /* 0x00000009ff007c0c */ /* 0x000fe2000bf25310 */
[----:B------:R-:W-:Y:S01]  /*af10*/  IMAD.WIDE.U32 R4, R7, UR4, R16 ;  /* 0x0000000407047c25 */ /* 0x000fe2000f8e0010 */
[----:B------:R-:W-:-:S03]  /*af20*/  ULDC UR4, c[0x0][0x150] ;  /* 0x0000540000047ab9 */ /* 0x000fc60000000800 */
[----:B------:R-:W-:Y:S02]  /*af30*/  IMAD R7, R7, UR5, R6 ;  /* 0x0000000507077c24 */ /* 0x000fe4000f8e0206 */
[----:B------:R-:W-:Y:S01]  /*af40*/  FMUL R6, R9, UR4 ;  /* 0x0000000409067c20 */ /* 0x000fe20008400000 */
[----:B------:R-:W-:Y:S01]  /*af50*/  ULDC UR4, c[0x0][0x618] ;  /* 0x0001860000047ab9 */ /* 0x000fe20000000800 */
[----:B------:R-:W-:Y:S01]  /*af60*/  ULDC UR5, c[0x0][0x154] ;  /* 0x0000550000057ab9 */ /* 0x000fe20000000800 */
[----:B------:R-:W-:-:S03]  /*af70*/  IMAD.IADD R5, R5, 0x1, R7 ;  /* 0x0000000105057824 */ /* 0x000fc600078e0207 */
[----:B------:R-:W3:Y:S02]  /*af80*/  F2I.U32.TRUNC.NTZ R6, R6 ;  /* 0x0000000600067305 */ /* 0x000ee4000020f000 */
[----:B------:R-:W-:Y:S02]  /*af90*/  SHF.R.U64 R9, R4, UR4, R5 ;  /* 0x0000000404097c19 */ /* 0x000fe40008001205 */
[----:B-1----:R-:W-:-:S05]  /*afa0*/  I2FP.F32.U32 R4, R14 ;  /* 0x0000000e00047245 */ /* 0x002fca0000201000 */
[----:B------:R-:W-:Y:S01]  /*afb0*/  FMUL R22, R4, UR5 ;  /* 0x0000000504167c20 */ /* 0x000fe20008400000 */
[----:B------:R-:W-:Y:S01]  /*afc0*/  SHF.R.U32.HI R4, RZ, UR4, R5 ;  /* 0x00000004ff047c19 */ /* 0x000fe20008011605 */
[----:B------:R-:W-:-:S03]  /*afd0*/  ULDC UR4, c[0x0][0x658] ;  /* 0x0001960000047ab9 */ /* 0x000fc60000000800 */
[--C-:B------:R-:W-:Y:S01]  /*afe0*/  SHF.R.U64 R20, R9, UR6, R4.reuse ;  /* 0x0000000609147c19 */ /* 0x100fe20008001204 */
[----:B------:R-:W1:Y:S01]  /*aff0*/  F2I.U32.TRUNC.NTZ R22, R22 ;  /* 0x0000001600167305 */ /* 0x000e62000020f000 */
[----:B------:R-:W-:Y:S01]  /*b000*/  SHF.R.U32.HI R5, RZ, UR6, R4 ;  /* 0x00000006ff057c19 */ /* 0x000fe20008011604 */
[----:B---3--:R-:W-:-:S03]  /*b010*/  IMAD.MOV R6, RZ, RZ, -R6 ;  /* 0x000000ffff067224 */ /* 0x008fc600078e0a06 */
[----:B------:R-:W-:Y:S01]  /*b020*/  SHF.R.U64 R18, R20, UR4, R5 ;  /* 0x0000000414127c19 */ /* 0x000fe20008001205 */
[----:B--2---:R-:W-:Y:S01]  /*b030*/  IMAD R15, R24, R6, R15 ;  /* 0x00000006180f7224 */ /* 0x004fe200078e020f */
[----:B------:R-:W-:-:S03]  /*b040*/  SHF.R.U32.HI R23, RZ, UR4, R5 ;  /* 0x00000004ff177c19 */ /* 0x000fc60008011605 */
[----:B------:R-:W-:Y:S02]  /*b050*/  IMAD.MOV.U32 R4, RZ, RZ, R18 ;  /* 0x000000ffff047224 */ /* 0x000fe400078e0012 */
[----:B------:R-:W-:Y:S01]  /*b060*/  IMAD.MOV.U32 R5, RZ, RZ, R23 ;  /* 0x000000ffff057224 */ /* 0x000fe200078e0017 */
[----:B-1----:R-:W-:Y:S06]  /*b070*/  @!P1 BRA `(.L_x_301) ;  /* 0x0000000000289947 */ /* 0x002fec0003800000 */
[----:B------:R-:W-:Y:S02]  /*b080*/  ULDC UR4, c[0x0][0x64c] ;  /* 0x0001930000047ab9 */ /* 0x000fe40000000800 */
[----:B------:R-:W-:-:S05]  /*b090*/  IADD3 R5, P1, R18, UR4, RZ ;  /* 0x0000000412057c10 */ /* 0x000fca000ff3e0ff */
[----:B------:R-:W-:-:S04]  /*b0a0*/  IMAD.X R23, RZ, RZ, R23, P1 ;  /* 0x000000ffff177224 */ /* 0x000fc800008e0617 */
[----:B------:R-:W-:-:S04]  /*b0b0*/  IMAD.WIDE.U32 R6, R23, UR8, RZ ;  /* 0x0000000817067c25 */ /* 0x000fc8000f8e00ff */
[----:B------:R-:W-:-:S04]  /*b0c0*/  IMAD.WIDE.U32 R6, P1, R5, UR9, R6 ;  /* 0x0000000905067c25 */ /* 0x000fc8000f820006 */
[----:B------:R-:W-:-:S04]  /*b0d0*/  IMAD.WIDE.U32 R4, R5, UR8, RZ ;  /* 0x0000000805047c25 */ /* 0x000fc8000f8e00ff */
[----:B------:R-:W-:Y:S01]  /*b0e0*/  IMAD.MOV.U32 R4, RZ, RZ, R7 ;  /* 0x000000ffff047224 */ /* 0x000fe200078e0007 */
[----:B------:R-:W-:Y:S01]  /*b0f0*/  IADD3 RZ, P3, R5, R6, RZ ;  /* 0x0000000605ff7210 */ /* 0x000fe20007f7e0ff */
[----:B------:R-:W-:-:S04]  /*b100*/  IMAD.X R5, RZ, RZ, RZ, P1 ;  /* 0x000000ffff057224 */ /* 0x000fc800008e06ff */
[----:B------:R-:W-:-:S08]  /*b110*/  IMAD.WIDE.U32.X R4, R23, UR9, R4, P3 ;  /* 0x0000000917047c25 */ /* 0x000fd000098e0404 */
.L_x_301:
[----:B------:R-:W-:Y:S01]  /*b120*/  ISETP.NE.AND P1, PT, R2, 0x1, PT ;  /* 0x000000010200780c */ /* 0x000fe20003f25270 */
[----:B------:R-:W-:Y:S01]  /*b130*/  ULDC UR4, c[0x0][0x648] ;  /* 0x0001920000047ab9 */ /* 0x000fe20000000800 */
[----:B------:R-:W-:Y:S01]  /*b140*/  LOP3.LUT R20, R20, UR17, RZ, 0xc0, !PT ;  /* 0x0000001114147c12 */ /* 0x000fe2000f8ec0ff */
[----:B------:R-:W-:Y:S01]  /*b150*/  IMAD.MOV R22, RZ, RZ, -R22 ;  /* 0x000000ffff167224 */ /* 0x000fe200078e0a16 */
[----:B------:R-:W-:Y:S01]  /*b160*/  SHF.R.U64 R5, R4, UR4, R5 ;  /* 0x0000000404057c19 */ /* 0x000fe20008001205 */
[----:B------:R-:W-:Y:S01]  /*b170*/  ULDC UR4, c[0x0][0x638] ;  /* 0x00018e0000047ab9 */ /* 0x000fe20000000800 */
[----:B------:R-:W-:Y:S01]  /*b180*/  LOP3.LUT R9, R9, UR16, RZ, 0xc0, !PT ;  /* 0x0000001009097c12 */ /* 0x000fe2000f8ec0ff */
[----:B------:R-:W-:Y:S01]  /*b190*/  ULDC UR5, c[0x0][0x610] ;  /* 0x0001840000057ab9 */ /* 0x000fe20000000800 */
[----:B------:R-:W-:Y:S02]  /*b1a0*/  IMAD.MOV.U32 R4, RZ, RZ, 0x1 ;  /* 0x00000001ff047424 */ /* 0x000fe400078e00ff */
[----:B------:R-:W-:-:S02]  /*b1b0*/  IMAD.MOV R7, RZ, RZ, -R5 ;  /* 0x000000ffff077224 */ /* 0x000fc400078e0a05 */
[----:B------:R-:W-:Y:S02]  /*b1c0*/  IMAD R20, R5, UR18, R20 ;  /* 0x0000001205147c24 */ /* 0x000fe4000f8e0214 */
[----:B0-----:R-:W-:Y:S02]  /*b1d0*/  @P1 IMAD R15, R21, R22, R14 ;  /* 0x00000016150f1224 */ /* 0x001fe400078e020e */
[----:B------:R-:W-:Y:S01]  /*b1e0*/  IMAD R18, R7, UR4, R18 ;  /* 0x0000000407127c24 */ /* 0x000fe2000f8e0212 */
[----:B------:R-:W-:Y:S01]  /*b1f0*/  ULDC UR4, c[0x0][0x600] ;  /* 0x0001800000047ab9 */ /* 0x000fe20000000800 */
[----:B------:R-:W-:Y:S02]  /*b200*/  IMAD R15, R20, UR5, R15 ;  /* 0x00000005140f7c24 */ /* 0x000fe4000f8e020f */
[----:B------:R-:W-:-:S05]  /*b210*/  IMAD R18, R18, UR4, R9 ;  /* 0x0000000412127c24 */ /* 0x000fca000f8e0209 */
[----:B------:R-:W-:Y:S02]  /*b220*/  SEL R9, R18, R15, !P1 ;  /* 0x0000000f12097207 */ /* 0x000fe40004800000 */
[----:B------:R-:W-:-:S07]  /*b230*/  SEL R7, R15, R18, !P1 ;  /* 0x000000120f077207 */ /* 0x000fce0004800000 */
.L_x_299:
[----:B------:R-:W-:Y:S05]  /*b240*/  BSYNC B1 ;  /* 0x0000000000017941 */ /* 0x000fea0003800000 */
.L_x_298:
[----:B------:R-:W-:-:S13]  /*b250*/  LOP3.LUT P1, RZ, R4, 0xff, RZ, 0xc0, !PT ;  /* 0x000000ff04ff7812 */ /* 0x000fda000782c0ff */
[----:B------:R-:W-:Y:S05]  /*b260*/  @P1 BRA `(.L_x_302) ;  /* 0xfffffff4004c1947 */ /* 0x000fea000383ffff */
[----:B------:R-:W-:Y:S05]  /*b270*/  BSYNC B0 ;  /* 0x0000000000007941 */ /* 0x000fea0003800000 */
.L_x_290:
[----:B------:R-:W-:-:S03]  /*b280*/  UMOV UR4, 0xffffffff ;  /* 0xffffffff00047882 */ /* 0x000fc60000000000 */
[----:B------:R-:W-:Y:S05]  /*b290*/  BRA.DIV UR4, `(.L_x_303) ;  /* 0x0000000204f47947 */ /* 0x000fea000b800000 */
[----:B------:R-:W-:-:S13]  /*b2a0*/  ELECT P6, URZ, PT ;  /* 0x00000000003f782f */ /* 0x000fda00038c0000 */
.L_x_316:
[----:B------:R-:W-:Y:S04]  /*b2b0*/  BSSY B0, `(.L_x_304) ;  /* 0x0000022000007945 */ /* 0x000fe80003800000 */
[----:B------:R-:W-:Y:S05]  /*b2c0*/  @!P6 BRA `(.L_x_305) ;  /* 0x000000000080e947 */ /* 0x000fea0003800000 */
[----:B------:R-:W-:-:S04]  /*b2d0*/  LOP3.LUT R19, R19, 0x2, RZ, 0xfc, !PT ;  /* 0x0000000213137812 */ /* 0x000fc800078efcff */
[----:B------:R-:W-:-:S13]  /*b2e0*/  ISETP.NE.AND P0, PT, R19, 0x3, PT ;  /* 0x000000031300780c */ /* 0x000fda0003f05270 */
[----:B------:R-:W-:Y:S05]  /*b2f0*/  @!P0 BRA `(.L_x_306) ;  /* 0x0000000000048947 */ /* 0x000fea0003800000 */
[----:B------:R-:W-:Y:S01]  /*b300*/  BPT.TRAP 0x1 ;  /* 0x000000040000795c */ /* 0x000fe20000300000 */
.L_x_306:
[----:B------:R-:W0:Y:S01]  /*b310*/  S2R R3, SR_CgaCtaId ;  /* 0x0000000000037919 */ /* 0x000e220000008800 */
[----:B------:R-:W-:-:S04]  /*b320*/  MOV R2, 0x400 ;  /* 0x0000040000027802 */ /* 0x000fc80000000f00 */
[----:B0-----:R-:W-:Y:S02]  /*b330*/  LEA R3, R3, R2, 0x18 ;  /* 0x0000000203037211 */ /* 0x001fe400078ec0ff */
[----:B------:R-:W-:-:S03]  /*b340*/  SHF.L.U32 R2, R0, 0x1f, RZ ;  /* 0x0000001f00027819 */ /* 0x000fc600000006ff */
[----:B------:R-:W-:-:S04]  /*b350*/  VIADD R3, R3, 0x18 ;  /* 0x0000001803037836 */ /* 0x000fc80000000000 */
[C---:B------:R-:W-:Y:S02]  /*b360*/  IMAD R7, R12.reuse, 0x8, R3 ;  /* 0x000000080c077824 */ /* 0x040fe400078e0203 */
[----:B------:R-:W-:Y:S02]  /*b370*/  VIADD R12, R12, 0x1 ;  /* 0x000000010c0c7836 */ /* 0x000fe40000000000 */
[----:B------:R-:W0:Y:S03]  /*b380*/  SYNCS.PHASECHK.TRANS64.TRYWAIT P0, [R7+URZ], R2 ;  /* 0x00000002070075a7 */ /* 0x000e26000800017f */
[----:B------:R-:W-:-:S04]  /*b390*/  ISETP.NE.AND P1, PT, R12, 0x3, PT ;  /* 0x000000030c00780c */ /* 0x000fc80003f25270 */
[----:B------:R-:W-:Y:S02]  /*b3a0*/  SEL R5, RZ, 0x1, P1 ;  /* 0x00000001ff057807 */ /* 0x000fe40000800000 */
[----:B------:R-:W-:Y:S02]  /*b3b0*/  SEL R12, R12, RZ, P1 ;  /* 0x000000ff0c0c7207 */ /* 0x000fe40000800000 */
[----:B------:R-:W-:-:S03]  /*b3c0*/  LOP3.LUT R5, R0, R5, RZ, 0x3c, !PT ;  /* 0x0000000500057212 */ /* 0x000fc600078e3cff */
[----:B------:R-:W-:Y:S01]  /*b3d0*/  IMAD R9, R12, 0x8, R3 ;  /* 0x000000080c097824 */ /* 0x000fe200078e0203 */
[----:B------:R-:W-:Y:S01]  /*b3e0*/  SHF.L.U32 R4, R5, 0x1f, RZ ;  /* 0x0000001f05047819 */ /* 0x000fe200000006ff */
[----:B0-----:R-:W-:Y:S06]  /*b3f0*/  @!P0 BRA `(.L_x_307) ;  /* 0x0000000000bc8947 */ /* 0x001fec0003800000 */
.L_x_317:
[----:B------:R-:W1:Y:S01]  /*b400*/  SYNCS.PHASECHK.TRANS64.TRYWAIT P0, [R9+URZ], R4 ;  /* 0x00000004090075a7 */ /* 0x000e62000800017f */
[----:B------:R-:W-:-:S05]  /*b410*/  VIADD R0, R12, 0x1 ;  /* 0x000000010c007836 */ /* 0x000fca0000000000 */
[----:B------:R-:W-:-:S04]  /*b420*/  ISETP.NE.AND P1, PT, R0, 0x3, PT ;  /* 0x000000030000780c */ /* 0x000fc80003f25270 */
[----:B0-----:R-:W-:Y:S02]  /*b430*/  SEL R2, RZ, 0x1, P1 ;  /* 0x00000001ff027807 */ /* 0x001fe40000800000 */
[----:B------:R-:W-:Y:S02]  /*b440*/  SEL R0, R0, RZ, P1 ;  /* 0x000000ff00007207 */ /* 0x000fe40000800000 */
[----:B------:R-:W-:Y:S01]  /*b450*/  LOP3.LUT R2, R5, R2, RZ, 0x3c, !PT ;  /* 0x0000000205027212 */ /* 0x000fe200078e3cff */
[----:B-1----:R-:W-:Y:S06]  /*b460*/  @!P0 BRA `(.L_x_308) ;  /* 0x0000000000b48947 */ /* 0x002fec0003800000 */
.L_x_318:
[----:B------:R-:W-:Y:S01]  /*b470*/  IMAD R3, R0, 0x8, R3 ;  /* 0x0000000800037824 */ /* 0x000fe200078e0203 */
[----:B------:R-:W-:-:S07]  /*b480*/  SHF.L.U32 R0, R2, 0x1f, RZ ;  /* 0x0000001f02007819 */ /* 0x000fce00000006ff */
.L_x_309:
[----:B-1----:R1:W2:Y:S02]  /*b490*/  SYNCS.PHASECHK.TRANS64.TRYWAIT P0, [R3+URZ], R0 ;  /* 0x00000000030075a7 */ /* 0x0022a4000800017f */
[----:B--2---:R-:W-:Y:S05]  /*b4a0*/  @!P0 NANOSLEEP.SYNCS 0x989680 ;  /* 0x009896800000895d */ /* 0x004fea0003900000 */
[----:B------:R-:W2:Y:S02]  /*b4b0*/  @!P0 SYNCS.PHASECHK.TRANS64 P0, [R3+URZ], R0 ;  /* 0x00000000030085a7 */ /* 0x000ea4000800007f */
[----:B--2---:R-:W-:Y:S05]  /*b4c0*/  @!P0 BRA `(.L_x_309) ;  /* 0xfffffffc00f08947 */ /* 0x004fea000383ffff */
.L_x_305:
[----:B------:R-:W-:Y:S05]  /*b4d0*/  BSYNC B0 ;  /* 0x0000000000007941 */ /* 0x000fea0003800000 */
.L_x_304:
[----:B------:R-:W-:Y:S05]  /*b4e0*/  EXIT ;  /* 0x000000000000794d */ /* 0x000fea0003800000 */
.L_x_17:
[----:B---3--:R3:W4:Y:S02]  /*b4f0*/  SYNCS.PHASECHK.TRANS64.TRYWAIT P1, [R3+URZ], R0 ;  /* 0x00000000030075a7 */ /* 0x008724000802017f */
[----:B----4-:R-:W-:Y:S05]  /*b500*/  @!P1 NANOSLEEP.SYNCS 0x989680 ;  /* 0x009896800000995d */ /* 0x010fea0003900000 */
[----:B------:R-:W4:Y:S02]  /*b510*/  @!P1 SYNCS.PHASECHK.TRANS64 P1, [R3+URZ], R0 ;  /* 0x00000000030095a7 */ /* 0x000f24000802007f */
[----:B----4-:R-:W-:Y:S05]  /*b520*/  @!P1 BRA `(.L_x_17) ;  /* 0xfffffffc00f09947 */ /* 0x010fea000383ffff */
[----:B------:R-:W-:Y:S05]  /*b530*/  BRA `(.L_x_16) ;  /* 0xffffff5c002c7947 */ /* 0x000fea000383ffff */
.L_x_22:
[----:B-1----:R-:W-:-:S04]  /*b540*/  IMAD.U32 R4, RZ, RZ, UR8 ;  /* 0x00000008ff047e24 */ /* 0x002fc8000f8e00ff */
[----:B------:R1:W2:Y:S03]  /*b550*/  SYNCS.PHASECHK.TRANS64.TRYWAIT P1, [R4+URZ], R3 ;  /* 0x00000003040075a7 */ /* 0x0002a6000802017f */
[----:B--2---:R-:W-:Y:S05]  /*b560*/  @!P1 NANOSLEEP.SYNCS 0x989680 ;  /* 0x009896800000995d */ /* 0x004fea0003900000 */
[----:B------:R-:W2:Y:S02]  /*b570*/  @!P1 SYNCS.PHASECHK.TRANS64 P1, [R4+URZ], R3 ;  /* 0x00000003040095a7 */ /* 0x000ea4000802007f */
[----:B--2---:R-:W-:Y:S05]  /*b580*/  @!P1 BRA `(.L_x_22) ;  /* 0xfffffffc00ec9947 */ /* 0x004fea000383ffff */
[----:B------:R-:W-:Y:S05]  /*b590*/  BRA `(.L_x_21) ;  /* 0xffffff6000187947 */ /* 0x000fea000383ffff */
.L_x_291:
[----:B------:R-:W-:Y:S01]  /*b5a0*/  BSSY B1, `(.L_x_310) ;  /* 0x0000006000017945 */ /* 0x000fe20003800000 */
[----:B------:R-:W-:-:S07]  /*b5b0*/  IMAD.MOV.U32 R15, RZ, RZ, -0x1 ;  /* 0xffffffffff0f7424 */ /* 0x000fce00078e00ff */
[----:B------:R-:W-:Y:S05]  /*b5c0*/  WARPSYNC.COLLECTIVE R15, `(.L_x_311) ;  /* 0x000000000f0c7348 */ /* 0x000fea0003c00000 */
[----:B------:R-:W-:Y:S02]  /*b5d0*/  ELECT P6, UR62, PT ;  /* 0x00000000003e782f */ /* 0x000fe400038c0000 */
[----:B------:R-:W-:Y:S01]  /*b5e0*/  MOV R14, UR62 ;  /* 0x0000003e000e7c02 */ /* 0x000fe20008000f00 */
[----:B------:R-:W-:Y:S10]  /*b5f0*/  ENDCOLLECTIVE ;  /* 0x000000000000791b */ /* 0x000ff40003800000 */
.L_x_311:
[----:B------:R-:W-:Y:S05]  /*b600*/  BSYNC B1 ;  /* 0x0000000000017941 */ /* 0x000fea0003800000 */
.L_x_310:
[----:B------:R-:W-:Y:S05]  /*b610*/  BRA `(.L_x_312) ;  /* 0xfffffff0006c7947 */ /* 0x000fea000383ffff */
.L_x_294:
[----:B0-----:R0:W1:Y:S02]  /*b620*/  SYNCS.PHASECHK.TRANS64.TRYWAIT P1, [R14+URZ+0x18], R7 ;  /* 0x000018070e0075a7 */ /* 0x001064000802017f */
[----:B-1----:R-:W-:Y:S05]  /*b630*/  @!P1 NANOSLEEP.SYNCS 0x989680 ;  /* 0x009896800000995d */ /* 0x002fea0003900000 */
[----:B------:R-:W1:Y:S02]  /*b640*/  @!P1 SYNCS.PHASECHK.TRANS64 P1, [R14+URZ+0x18], R7 ;  /* 0x000018070e0095a7 */ /* 0x000e64000802007f */
[----:B-1----:R-:W-:Y:S05]  /*b650*/  @!P1 BRA `(.L_x_294) ;  /* 0xfffffffc00f09947 */ /* 0x002fea000383ffff */
[----:B------:R-:W-:Y:S05]  /*b660*/  BRA `(.L_x_313) ;  /* 0xfffffff000a07947 */ /* 0x000fea000383ffff */
.L_x_303:
[----:B------:R-:W-:Y:S01]  /*b670*/  BSSY B0, `(.L_x_314) ;  /* 0x0000006000007945 */ /* 0x000fe20003800000 */
[----:B------:R-:W-:-:S07]  /*b680*/  IMAD.MOV.U32 R15, RZ, RZ, -0x1 ;  /* 0xffffffffff0f7424 */ /* 0x000fce00078e00ff */
[----:B------:R-:W-:Y:S05]  /*b690*/  WARPSYNC.COLLECTIVE R15, `(.L_x_315) ;  /* 0x000000000f0c7348 */ /* 0x000fea0003c00000 */
[----:B------:R-:W-:Y:S02]  /*b6a0*/  ELECT P6, UR62, PT ;  /* 0x00000000003e782f */ /* 0x000fe400038c0000 */
[----:B------:R-:W-:Y:S01]  /*b6b0*/  MOV R14, UR62 ;  /* 0x0000003e000e7c02 */ /* 0x000fe20008000f00 */
[----:B------:R-:W-:Y:S10]  /*b6c0*/  ENDCOLLECTIVE ;  /* 0x000000000000791b */ /* 0x000ff40003800000 */
.L_x_315:
[----:B------:R-:W-:Y:S05]  /*b6d0*/  BSYNC B0 ;  /* 0x0000000000007941 */ /* 0x000fea0003800000 */
.L_x_314:
[----:B------:R-:W-:Y:S05]  /*b6e0*/  BRA `(.L_x_316) ;  /* 0xfffffff800f07947 */ /* 0x000fea000383ffff */
.L_x_307:
[----:B0-----:R0:W1:Y:S02]  /*b6f0*/  SYNCS.PHASECHK.TRANS64.TRYWAIT P0, [R7+URZ], R2 ;  /* 0x00000002070075a7 */ /* 0x001064000800017f */
[----:B-1----:R-:W-:Y:S05]  /*b700*/  @!P0 NANOSLEEP.SYNCS 0x989680 ;  /* 0x009896800000895d */ /* 0x002fea0003900000 */
[----:B------:R-:W1:Y:S02]  /*b710*/  @!P0 SYNCS.PHASECHK.TRANS64 P0, [R7+URZ], R2 ;  /* 0x00000002070085a7 */ /* 0x000e64000800007f */
[----:B-1----:R-:W-:Y:S05]  /*b720*/  @!P0 BRA `(.L_x_307) ;  /* 0xfffffffc00f08947 */ /* 0x002fea000383ffff */
[----:B------:R-:W-:Y:S05]  /*b730*/  BRA `(.L_x_317) ;  /* 0xfffffffc00307947 */ /* 0x000fea000383ffff */
.L_x_308:
[----:B0-----:R0:W1:Y:S02]  /*b740*/  SYNCS.PHASECHK.TRANS64.TRYWAIT P0, [R9+URZ], R4 ;  /* 0x00000004090075a7 */ /* 0x001064000800017f */
[----:B-1----:R-:W-:Y:S05]  /*b750*/  @!P0 NANOSLEEP.SYNCS 0x989680 ;  /* 0x009896800000895d */ /* 0x002fea0003900000 */
[----:B------:R-:W1:Y:S02]  /*b760*/  @!P0 SYNCS.PHASECHK.TRANS64 P0, [R9+URZ], R4 ;  /* 0x00000004090085a7 */ /* 0x000e64000800007f */
[----:B-1----:R-:W-:Y:S05]  /*b770*/  @!P0 BRA `(.L_x_308) ;  /* 0xfffffffc00f08947 */ /* 0x002fea000383ffff */
[----:B------:R-:W-:Y:S05]  /*b780*/  BRA `(.L_x_318) ;  /* 0xfffffffc00387947 */ /* 0x000fea000383ffff */
.L_x_319:
[----:B------:R-:W-:-:S00]  /*b790*/  BRA `(.L_x_319) ;  /* 0xfffffffc00fc7947 */ /* 0x000fc0000383ffff */
[----:B------:R-:W-:-:S00]  /*b7a0*/  NOP ;  /* 0x0000000000007918 */ /* 0x000fc00000000000 */
        /* <DEDUP_REMOVED lines=13> */
.L_x_320:


//--------------------- .nv.global.init           --------------------------
	.section	.nv.global.init,"aw",@progbits
.nv.global.init:
	.type		$str$22,@object
	.size		$str$22,($str$23 - $str$22)
$str$22:
        /*0000*/ 	.byte	0x6b, 0x5f, 0x74, 0x69, 0x6c, 0x65, 0x5f, 0x63, 0x6f, 0x75, 0x6e, 0x74, 0x20, 0x3e, 0x3d, 0x20
        /*0010*/ 	.byte	0x31, 0x00
	.type		$str$23,@object
	.size		$str$23,(__unnamed_1 - $str$23)
$str$23:
        /*0012*/ 	.byte	0x2f, 0x74, 0x6d, 0x70, 0x2f, 0x63, 0x75, 0x74, 0x6c, 0x61, 0x73, 0x73, 0x5f, 0x73, 0x77, 0x65
        /*0022*/ 	.byte	0x65, 0x70, 0x5f, 0x73, 0x72, 0x63, 0x2f, 0x69, 0x6e, 0x63, 0x6c, 0x75, 0x64, 0x65, 0x2f, 0x63
        /*0032*/ 	.byte	0x75, 0x74, 0x6c, 0x61, 0x73, 0x73, 0x2f, 0x67, 0x65, 0x6d, 0x6d, 0x2f, 0x63, 0x6f, 0x6c, 0x6c
        /*0042*/ 	.byte	0x65, 0x63, 0x74, 0x69, 0x76, 0x65, 0x2f, 0x73, 0x6d, 0x39, 0x30, 0x5f, 0x6d, 0x6d, 0x61, 0x5f
        /*0052*/ 	.byte	0x74, 0x6d, 0x61, 0x5f, 0x67, 0x6d, 0x6d, 0x61, 0x5f, 0x73, 0x73, 0x5f, 0x77, 0x61, 0x72, 0x70
        /*0062*/ 	.byte	0x73, 0x70, 0x65, 0x63, 0x69, 0x61, 0x6c, 0x69, 0x7a, 0x65, 0x64, 0x2e, 0x68, 0x70, 0x70, 0x00
	.type		__unnamed_1,@object
	.size		__unnamed_1,(.L_0 - __unnamed_1)
__unnamed_1:
        /*0072*/ 	.byte	0x76, 0x6f, 0x69, 0x64, 0x20, 0x63, 0x75, 0x74, 0x6c, 0x61, 0x73, 0x73, 0x3a, 0x3a, 0x67, 0x65
        /* <DEDUP_REMOVED lines=177> */
.L_0:


//--------------------- .nv.shared._ZN7cutlass13device_kernelINS_4gemm6kernel13GemmUniversalIN4cute5tupleIJiiiiEEENS1_10collective13CollectiveMmaINS1_34MainloopSm90TmaGmmaWarpSpecializedILi3ENS5_IJNS4_1CILi1EEESB_SB_EEENS1_35KernelTmaWarpSpecializedCooperativeEEENS5_IJNSA_ILi128EEENSA_ILi256EEENSA_ILi32EEEEEENS_10tfloat32_tENS5_IJlSB_lEEESJ_SK_NS4_8TiledMMAINS4_8MMA_AtomIJNS4_4SM904GMMA30MMA_64x256x8_F32TF32TF32_SS_TNILNSO_7ScaleInE1ELSQ_1EEEEEENS4_6LayoutINS5_IJNSA_ILi2EEESB_SB_EEENS5_IJSB_NSA_ILi0EEESW_EEEEENS5_IJNS4_10UnderscoreESZ_SZ_EEEEENS4_13SM90_TMA_LOADENS4_14ComposedLayoutINS4_7SwizzleILi3ELi4ELi3EEENS4_18smem_ptr_flag_bitsILi32EEENST_INS5_IJNSA_ILi8EEESH_EEENS5_IJSH_SB_EEEEEEEvNS4_8identityES12_S1C_vS1D_EENS_8epilogue10collective6detail29Sm90TmaWarpSpecializedAdapterINS1G_15DefaultEpilogueISJ_SK_SK_NS1F_6thread17LinearCombinationISJ_Li1EffLNS1K_9ScaleType4KindE0ELNS_15FloatRoundStyleE2ESJ_EENS1_15EpilogueDefaultEEEEEvvEEEEvNT_6ParamsE --------------------------
	.section	.nv.shared._ZN7cutlass13device_kernelINS_4gemm6kernel13GemmUniversalIN4cute5tupleIJiiiiEEENS1_10collective13CollectiveMmaINS1_34MainloopSm90TmaGmmaWarpSpecializedILi3ENS5_IJNS4_1CILi1EEESB_SB_EEENS1_35KernelTmaWarpSpecializedCooperativeEEENS5_IJNSA_ILi128EEENSA_ILi256EEENSA_ILi32EEEEEENS_10tfloat32_tENS5_IJlSB_lEEESJ_SK_NS4_8TiledMMAINS4_8MMA_AtomIJNS4_4SM904GMMA30MMA_64x256x8_F32TF32TF32_SS_TNILNSO_7ScaleInE1ELSQ_1EEEEEENS4_6LayoutINS5_IJNSA_ILi2EEESB_SB_EEENS5_IJSB_NSA_ILi0EEESW_EEEEENS5_IJNS4_10UnderscoreESZ_SZ_EEEEENS4_13SM90_TMA_LOADENS4_14ComposedLayoutINS4_7SwizzleILi3ELi4ELi3EEENS4_18smem_ptr_flag_bitsILi32EEENST_INS5_IJNSA_ILi8EEESH_EEENS5_IJSH_SB_EEEEEEEvNS4_8identityES12_S1C_vS1D_EENS_8epilogue10collective6detail29Sm90TmaWarpSpecializedAdapterINS1G_15DefaultEpilogueISJ_SK_SK_NS1F_6thread17LinearCombinationISJ_Li1EffLNS1K_9ScaleType4KindE0ELNS_15FloatRoundStyleE2ESJ_EENS1_15EpilogueDefaultEEEEEvvEEEEvNT_6ParamsE,"aw",@nobits
	.sectionflags	@""
	.align	16
	.zero		1024


//--------------------- .nv.shared.reserved.0     --------------------------
	.section	.nv.shared.reserved.0,"aw",@nobits
	.weak		__nv_reservedSMEM_offset_0_alias
	.size		__nv_reservedSMEM_offset_0_alias, 0, 0
	.other		__nv_reservedSMEM_offset_0_alias,@"STO_CUDA_RESERVED_SHARED STV_DEFAULT"
__nv_reservedSMEM_offset_0_alias:
	.zero		0


//--------------------- .nv.global                --------------------------
	.section	.nv.global,"aw",@nobits
.nv.global:
	.type		_ZN40_INTERNAL_3cf37c83_4_k_cu_f9cc9fca_174564cute1_E,@object
	.size		_ZN40_INTERNAL_3cf37c83_4_k_cu_f9cc9fca_174564cute1_E,(_ZN40_INTERNAL_3cf37c83_4_k_cu_f9cc9fca_174564cuda3std3__45__cpo6cbeginE - _ZN40_INTERNAL_3cf37c83_4_k_cu_f9cc9fca_174564cute1_E)
_ZN40_INTERNAL_3cf37c83_4_k_cu_f9cc9fca_174564cute1_E:
	.zero		1
	.type		_ZN40_INTERNAL_3cf37c83_4_k_cu_f9cc9fca_174564cuda3std3__45__cpo6cbeginE,@object
	.size		_ZN40_INTERNAL_3cf37c83_4_k_cu_f9cc9fca_174564cuda3std3__45__cpo6cbeginE,(_ZN40_INTERNAL_3cf37c83_4_k_cu_f9cc9fca_174564cuda3std3__48in_placeE - _ZN40_INTERNAL_3cf37c83_4_k_cu_f9cc9fca_174564cuda3std3__45__cpo6cbeginE)
_ZN40_INTERNAL_3cf37c83_4_k_cu_f9cc9fca_174564cuda3std3__45__cpo6cbeginE:
	.zero		1
	.type		_ZN40_INTERNAL_3cf37c83_4_k_cu_f9cc9fca_174564cuda3std3__48in_placeE,@object
	.size		_ZN40_INTERNAL_3cf37c83_4_k_cu_f9cc9fca_174564cuda3std3__48in_placeE,(_ZN40_INTERNAL_3cf37c83_4_k_cu_f9cc9fca_174564cuda3std6ranges3__45__cpo9iter_moveE - _ZN40_INTERNAL_3cf37c83_4_k_cu_f9cc9fca_174564cuda3std3__48in_placeE)
_ZN40_INTERNAL_3cf37c83_4_k_cu_f9cc9fca_174564cuda3std3__48in_placeE:
	.zero		1
	.type		_ZN40_INTERNAL_3cf37c83_4_k_cu_f9cc9fca_174564cuda3std6ranges3__45__cpo9iter_moveE,@object
	.size		_ZN40_INTERNAL_3cf37c83_4_k_cu_f9cc9fca_174564cuda3std6ranges3__45__cpo9iter_moveE,(_ZN40_INTERNAL_3cf37c83_4_k_cu_f9cc9fca_174564cuda3std3__45__cpo5beginE - _ZN40_INTERNAL_3cf37c83_4_k_cu_f9cc9fca_174564cuda3std6ranges3__45__cpo9iter_moveE)
_ZN40_INTERNAL_3cf37c83_4_k_cu_f9cc9fca_174564cuda3std6ranges3__45__cpo9iter_moveE:
	.zero		1
	.type		_ZN40_INTERNAL_3cf37c83_4_k_cu_f9cc9fca_174564cuda3std3__45__cpo5beginE,@object
	.size		_ZN40_INTERNAL_3cf37c83_4_k_cu_f9cc9fca_174564cuda3std3__45__cpo5beginE,(_ZN40_INTERNAL_3cf37c83_4_k_cu_f9cc9fca_174564cuda3std3__442_GLOBAL__N__3cf37c83_4_k_cu_f9cc9fca_174566ignoreE - _ZN40_INTERNAL_3cf37c83_4_k_cu_f9cc9fca_174564cuda3std3__45__cpo5beginE)
_ZN40_INTERNAL_3cf37c83_4_k_cu_f9cc9fca_174564cuda3std3__45__cpo5beginE:
	.zero		1
	.type		_ZN40_INTERNAL_3cf37c83_4_k_cu_f9cc9fca_174564cuda3std3__442_GLOBAL__N__3cf37c83_4_k_cu_f9cc9fca_174566ignoreE,@object
	.size		_ZN40_INTERNAL_3cf37c83_4_k_cu_f9cc9fca_174564cuda3std3__442_GLOBAL__N__3cf37c83_4_k_cu_f9cc9fca_174566ignoreE,(_ZN40_INTERNAL_3cf37c83_4_k_cu_f9cc9fca_174564cute7productE - _ZN40_INTERNAL_3cf37c83_4_k_cu_f9cc9fca_174564cuda3std3__442_GLOBAL__N__3cf37c83_4_k_cu_f9cc9fca_174566ignoreE)
_ZN40_INTERNAL_3cf37c83_4_k_cu_f9cc9fca_174564cuda3std3__442_GLOBAL__N__3cf37c83_4_k_cu_f9cc9fca_174566ignoreE:
	.zero		1
	.type		_ZN40_INTERNAL_3cf37c83_4_k_cu_f9cc9fca_174564cute7productE,@object
	.size		_ZN40_INTERNAL_3cf37c83_4_k_cu_f9cc9fca_174564cute7productE,(_ZN40_INTERNAL_3cf37c83_4_k_cu_f9cc9fca_174564cuda3std3__45__cpo3endE - _ZN40_INTERNAL_3cf37c83_4_k_cu_f9cc9fca_174564cute7productE)
_ZN40_INTERNAL_3cf37c83_4_k_cu_f9cc9fca_174564cute7productE:
	.zero		1
	.type		_ZN40_INTERNAL_3cf37c83_4_k_cu_f9cc9fca_174564cuda3std3__45__cpo3endE,@object
	.size		_ZN40_INTERNAL_3cf37c83_4_k_cu_f9cc9fca_174564cuda3std3__45__cpo3endE,(_ZN40_INTERNAL_3cf37c83_4_k_cu_f9cc9fca_174564cuda3std3__419piecewise_constructE - _ZN40_INTERNAL_3cf37c83_4_k_cu_f9cc9fca_174564cuda3std3__45__cpo3endE)
_ZN40_INTERNAL_3cf37c83_4_k_cu_f9cc9fca_174564cuda3std3__45__cpo3endE:
	.zero		1
	.type		_ZN40_INTERNAL_3cf37c83_4_k_cu_f9cc9fca_174564cuda3std3__419piecewise_constructE,@object
	.size		_ZN40_INTERNAL_3cf37c83_4_k_cu_f9cc9fca_174564cuda3std3__419piecewise_constructE,(_ZN40_INTERNAL_3cf37c83_4_k_cu_f9cc9fca_174564cuda3std3__45__cpo4cendE - _ZN40_INTERNAL_3cf37c83_4_k_cu_f9cc9fca_174564cuda3std3__419piecewise_constructE)
_ZN40_INTERNAL_3cf37c83_4_k_cu_f9cc9fca_174564cuda3std3__419piecewise_constructE:
	.zero		1
	.type		_ZN40_INTERNAL_3cf37c83_4_k_cu_f9cc9fca_174564cuda3std3__45__cpo4cendE,@object
	.size		_ZN40_INTERNAL_3cf37c83_4_k_cu_f9cc9fca_174564cuda3std3__45__cpo4cendE,(_ZN40_INTERNAL_3cf37c83_4_k_cu_f9cc9fca_174564cuda3std6ranges3__45__cpo4swapE - _ZN40_INTERNAL_3cf37c83_4_k_cu_f9cc9fca_174564cuda3std3__45__cpo4cendE)
_ZN40_INTERNAL_3cf37c83_4_k_cu_f9cc9fca_174564cuda3std3__45__cpo4cendE:
	.zero		1
	.type		_ZN40_INTERNAL_3cf37c83_4_k_cu_f9cc9fca_174564cuda3std6ranges3__45__cpo4swapE,@object
	.size		_ZN40_INTERNAL_3cf37c83_4_k_cu_f9cc9fca_174564cuda3std6ranges3__45__cpo4swapE,(.L_8 - _ZN40_INTERNAL_3cf37c83_4_k_cu_f9cc9fca_174564cuda3std6ranges3__45__cpo4swapE)
_ZN40_INTERNAL_3cf37c83_4_k_cu_f9cc9fca_174564cuda3std6ranges3__45__cpo4swapE:
	.zero		1
.L_8:


//--------------------- .nv.constant0._ZN7cutlass13device_kernelINS_4gemm6kernel13GemmUniversalIN4cute5tupleIJiiiiEEENS1_10collective13CollectiveMmaINS1_34MainloopSm90TmaGmmaWarpSpecializedILi3ENS5_IJNS4_1CILi1EEESB_SB_EEENS1_35KernelTmaWarpSpecializedCooperativeEEENS5_IJNSA_ILi128EEENSA_ILi256EEENSA_ILi32EEEEEENS_10tfloat32_tENS5_IJlSB_lEEESJ_SK_NS4_8TiledMMAINS4_8MMA_AtomIJNS4_4SM904GMMA30MMA_64x256x8_F32TF32TF32_SS_TNILNSO_7ScaleInE1ELSQ_1EEEEEENS4_6LayoutINS5_IJNSA_ILi2EEESB_SB_EEENS5_IJSB_NSA_ILi0EEESW_EEEEENS5_IJNS4_10UnderscoreESZ_SZ_EEEEENS4_13SM90_TMA_LOADENS4_14ComposedLayoutINS4_7SwizzleILi3ELi4ELi3EEENS4_18smem_ptr_flag_bitsILi32EEENST_INS5_IJNSA_ILi8EEESH_EEENS5_IJSH_SB_EEEEEEEvNS4_8identityES12_S1C_vS1D_EENS_8epilogue10collective6detail29Sm90TmaWarpSpecializedAdapterINS1G_15DefaultEpilogueISJ_SK_SK_NS1F_6thread17LinearCombinationISJ_Li1EffLNS1K_9ScaleType4KindE0ELNS_15FloatRoundStyleE2ESJ_EENS1_15EpilogueDefaultEEEEEvvEEEEvNT_6ParamsE --------------------------
	.section	.nv.constant0._ZN7cutlass13device_kernelINS_4gemm6kernel13GemmUniversalIN4cute5tupleIJiiiiEEENS1_10collective13CollectiveMmaINS1_34MainloopSm90TmaGmmaWarpSpecializedILi3ENS5_IJNS4_1CILi1EEESB_SB_EEENS1_35KernelTmaWarpSpecializedCooperativeEEENS5_IJNSA_ILi128EEENSA_ILi256EEENSA_ILi32EEEEEENS_10tfloat32_tENS5_IJlSB_lEEESJ_SK_NS4_8TiledMMAINS4_8MMA_AtomIJNS4_4SM904GMMA30MMA_64x256x8_F32TF32TF32_SS_TNILNSO_7ScaleInE1ELSQ_1EEEEEENS4_6LayoutINS5_IJNSA_ILi2EEESB_SB_EEENS5_IJSB_NSA_ILi0EEESW_EEEEENS5_IJNS4_10UnderscoreESZ_SZ_EEEEENS4_13SM90_TMA_LOADENS4_14ComposedLayoutINS4_7SwizzleILi3ELi4ELi3EEENS4_18smem_ptr_flag_bitsILi32EEENST_INS5_IJNSA_ILi8EEESH_EEENS5_IJSH_SB_EEEEEEEvNS4_8identityES12_S1C_vS1D_EENS_8epilogue10collective6detail29Sm90TmaWarpSpecializedAdapterINS1G_15DefaultEpilogueISJ_SK_SK_NS1F_6thread17LinearCombinationISJ_Li1EffLNS1K_9ScaleType4KindE0ELNS_15FloatRoundStyleE2ESJ_EENS1_15EpilogueDefaultEEEEEvvEEEEvNT_6ParamsE,"a",@progbits
	.sectionflags	@""
	.align	4
.nv.constant0._ZN7cutlass13device_kernelINS_4gemm6kernel13GemmUniversalIN4cute5tupleIJiiiiEEENS1_10collective13CollectiveMmaINS1_34MainloopSm90TmaGmmaWarpSpecializedILi3ENS5_IJNS4_1CILi1EEESB_SB_EEENS1_35KernelTmaWarpSpecializedCooperativeEEENS5_IJNSA_ILi128EEENSA_ILi256EEENSA_ILi32EEEEEENS_10tfloat32_tENS5_IJlSB_lEEESJ_SK_NS4_8TiledMMAINS4_8MMA_AtomIJNS4_4SM904GMMA30MMA_64x256x8_F32TF32TF32_SS_TNILNSO_7ScaleInE1ELSQ_1EEEEEENS4_6LayoutINS5_IJNSA_ILi2EEESB_SB_EEENS5_IJSB_NSA_ILi0EEESW_EEEEENS5_IJNS4_10UnderscoreESZ_SZ_EEEEENS4_13SM90_TMA_LOADENS4_14ComposedLayoutINS4_7SwizzleILi3ELi4ELi3EEENS4_18smem_ptr_flag_bitsILi32EEENST_INS5_IJNSA_ILi8EEESH_EEENS5_IJSH_SB_EEEEEEEvNS4_8identityES12_S1C_vS1D_EENS_8epilogue10collective6detail29Sm90TmaWarpSpecializedAdapterINS1G_15DefaultEpilogueISJ_SK_SK_NS1F_6thread17LinearCombinationISJ_Li1EffLNS1K_9ScaleType4KindE0ELNS_15FloatRoundStyleE2ESJ_EENS1_15EpilogueDefaultEEEEEvvEEEEvNT_6ParamsE:
	.zero		1664


//--------------------- SYMBOLS --------------------------

	.type		.nv.reservedSmem.offset0,@object
	.size		.nv.reservedSmem.offset0,0x4
	.type		__assertfail,@function
